	.target	sm_100a

	.elftype	@"ET_EXEC"


//--------------------- .note.nv.tkinfo           --------------------------
	.section	.note.nv.tkinfo,"",@"SHT_NOTE"
	.sectionflags	@"SHF_NOTE_NV_TKINFO"
	.tkinfo
        /*0018*/ 	.word	0x00000081
        /*0030*/ 	.string	""
        /*0030*/ 	.string	"ptxas-blackwell"
        /*0030*/ 	.string	"Cuda compilation tools, release 12.9, V12.9.86"
        /*0030*/ 	.string	"Build cuda_12.9.r12.9/compiler.36037853_0"
        /*0030*/ 	.string	"-v  -suppress-debug-info  -lineinfo  -arch sm_100a "



//--------------------- .note.nv.cuver            --------------------------
	.section	.note.nv.cuver,"",@"SHT_NOTE"
	.sectionflags	@"SHF_NOTE_NV_CUVER"
        /*0018*/ 	.short	0x0001
        /*001a*/ 	.short	0x0064
        /*001c*/ 	.short	0x0001
        /*001e*/ 	.short	0x0000
        /*0020*/ 	.short	0x0001
        /*0022*/ 	.short	0x0000


//--------------------- .nv.info                  --------------------------
	.section	.nv.info,"",@"SHT_CUDA_INFO"
	.align	4


	//----- nvinfo : EIATTR_REGCOUNT
	.align		4
        /*0000*/ 	.byte	0x04, 0x2f
        /*0002*/ 	.short	(.L_4 - .L_3)
	.align		4
.L_3:
        /*0004*/ 	.word	index@(gluon_tcgen05)
        /*0008*/ 	.word	0x00000027


	//----- nvinfo : EIATTR_FRAME_SIZE
	.align		4
.L_4:
        /*000c*/ 	.byte	0x04, 0x11
        /*000e*/ 	.short	(.L_6 - .L_5)
	.align		4
.L_5:
        /*0010*/ 	.word	index@($__internal_2_$__cuda_sm10x_tcgen05_guardrail_trap_unallocated_columns_being_dealloced)
        /*0014*/ 	.word	0x00000000


	//----- nvinfo : EIATTR_FRAME_SIZE
	.align		4
.L_6:
        /*0018*/ 	.byte	0x04, 0x11
        /*001a*/ 	.short	(.L_8 - .L_7)
	.align		4
.L_7:
        /*001c*/ 	.word	index@($__internal_1_$__cuda_sm10x_tcgen05_guardrail_trap_phase_invalid_during_alloc)
        /*0020*/ 	.word	0x00000000


	//----- nvinfo : EIATTR_FRAME_SIZE
	.align		4
.L_8:
        /*0024*/ 	.byte	0x04, 0x11
        /*0026*/ 	.short	(.L_10 - .L_9)
	.align		4
.L_9:
        /*0028*/ 	.word	index@($__internal_0_$__cuda_sm10x_tcgen05_guardrail_trap_col_being_dealloced_not_returned_by_alloc)
        /*002c*/ 	.word	0x00000000


	//----- nvinfo : EIATTR_FRAME_SIZE
	.align		4
.L_10:
        /*0030*/ 	.byte	0x04, 0x11
        /*0032*/ 	.short	(.L_12 - .L_11)
	.align		4
.L_11:
        /*0034*/ 	.word	index@(gluon_tcgen05)
        /*0038*/ 	.word	0x00000000


	//----- nvinfo : EIATTR_MIN_STACK_SIZE
	.align		4
.L_12:
        /*003c*/ 	.byte	0x04, 0x12
        /*003e*/ 	.short	(.L_14 - .L_13)
	.align		4
.L_13:
        /*0040*/ 	.word	index@(gluon_tcgen05)
        /*0044*/ 	.word	0x00000000
.L_14:


//--------------------- .nv.info.gluon_tcgen05    --------------------------
	.section	.nv.info.gluon_tcgen05,"",@"SHT_CUDA_INFO"
	.sectionflags	@""
	.align	4


	//----- nvinfo : EIATTR_CUDA_API_VERSION
	.align		4
        /*0000*/ 	.byte	0x04, 0x37
        /*0002*/ 	.short	(.L_16 - .L_15)
.L_15:
        /*0004*/ 	.word	0x00000081


	//----- nvinfo : EIATTR_KPARAM_INFO
	.align		4
.L_16:
        /*0008*/ 	.byte	0x04, 0x17
        /*000a*/ 	.short	(.L_18 - .L_17)
.L_17:
        /*000c*/ 	.word	0x00000000
        /*0010*/ 	.short	0x000a
        /*0012*/ 	.short	0x0048
        /*0014*/ 	.byte	0x00, 0xf4, 0x21, 0x00


	//----- nvinfo : EIATTR_KPARAM_INFO
	.align		4
.L_18:
        /*0018*/ 	.byte	0x04, 0x17
        /*001a*/ 	.short	(.L_20 - .L_19)
.L_19:
        /*001c*/ 	.word	0x00000000
        /*0020*/ 	.short	0x0009
        /*0022*/ 	.short	0x0040
        /*0024*/ 	.byte	0x00, 0xf4, 0x21, 0x00


	//----- nvinfo : EIATTR_KPARAM_INFO
	.align		4
.L_20:
        /*0028*/ 	.byte	0x04, 0x17
        /*002a*/ 	.short	(.L_22 - .L_21)
.L_21:
        /*002c*/ 	.word	0x00000000
        /*0030*/ 	.short	0x0008
        /*0032*/ 	.short	0x0038
        /*0034*/ 	.byte	0x00, 0xf0, 0x21, 0x00


	//----- nvinfo : EIATTR_KPARAM_INFO
	.align		4
.L_22:
        /*0038*/ 	.byte	0x04, 0x17
        /*003a*/ 	.short	(.L_24 - .L_23)
.L_23:
        /*003c*/ 	.word	0x00000000
        /*0040*/ 	.short	0x0007
        /*0042*/ 	.short	0x0030
        /*0044*/ 	.byte	0x00, 0xf0, 0x21, 0x00


	//----- nvinfo : EIATTR_KPARAM_INFO
	.align		4
.L_24:
        /*0048*/ 	.byte	0x04, 0x17
        /*004a*/ 	.short	(.L_26 - .L_25)
.L_25:
        /*004c*/ 	.word	0x00000000
        /*0050*/ 	.short	0x0006
        /*0052*/ 	.short	0x0028
        /*0054*/ 	.byte	0x00, 0xf0, 0x21, 0x00


	//----- nvinfo : EIATTR_KPARAM_INFO
	.align		4
.L_26:
        /*0058*/ 	.byte	0x04, 0x17
        /*005a*/ 	.short	(.L_28 - .L_27)
.L_27:
        /*005c*/ 	.word	0x00000000
        /*0060*/ 	.short	0x0005
        /*0062*/ 	.short	0x0020
        /*0064*/ 	.byte	0x00, 0xf0, 0x11, 0x00


	//----- nvinfo : EIATTR_KPARAM_INFO
	.align		4
.L_28:
        /*0068*/ 	.byte	0x04, 0x17
        /*006a*/ 	.short	(.L_30 - .L_29)
.L_29:
        /*006c*/ 	.word	0x00000000
        /*0070*/ 	.short	0x0004
        /*0072*/ 	.short	0x001c
        /*0074*/ 	.byte	0x00, 0xf0, 0x11, 0x00


	//----- nvinfo : EIATTR_KPARAM_INFO
	.align		4
.L_30:
        /*0078*/ 	.byte	0x04, 0x17
        /*007a*/ 	.short	(.L_32 - .L_31)
.L_31:
        /*007c*/ 	.word	0x00000000
        /*0080*/ 	.short	0x0003
        /*0082*/ 	.short	0x0018
        /*0084*/ 	.byte	0x00, 0xf0, 0x11, 0x00


	//----- nvinfo : EIATTR_KPARAM_INFO
	.align		4
.L_32:
        /*0088*/ 	.byte	0x04, 0x17
        /*008a*/ 	.short	(.L_34 - .L_33)
.L_33:
        /*008c*/ 	.word	0x00000000
        /*0090*/ 	.short	0x0002
        /*0092*/ 	.short	0x0010
        /*0094*/ 	.byte	0x00, 0xf4, 0x21, 0x00


	//----- nvinfo : EIATTR_KPARAM_INFO
	.align		4
.L_34:
        /*0098*/ 	.byte	0x04, 0x17
        /*009a*/ 	.short	(.L_36 - .L_35)
.L_35:
        /*009c*/ 	.word	0x00000000
        /*00a0*/ 	.short	0x0001
        /*00a2*/ 	.short	0x0008
        /*00a4*/ 	.byte	0x00, 0xf4, 0x21, 0x00


	//----- nvinfo : EIATTR_KPARAM_INFO
	.align		4
.L_36:
        /*00a8*/ 	.byte	0x04, 0x17
        /*00aa*/ 	.short	(.L_38 - .L_37)
.L_37:
        /*00ac*/ 	.word	0x00000000
        /*00b0*/ 	.short	0x0000
        /*00b2*/ 	.short	0x0000
        /*00b4*/ 	.byte	0x00, 0xf4, 0x21, 0x00


	//----- nvinfo : EIATTR_AT_ENTRY_FRAGMENTS
	.align		4
.L_38:
        /*00b8*/ 	.byte	0x04, 0x4f
        /*00ba*/ 	.short	(.L_40 - .L_39)


	//   ....[0]....
.L_39:
        /*00bc*/ 	.word	0x00000004


	//----- nvinfo : EIATTR_RESERVED_SMEM_USED
	.align		4
.L_40:
        /*00c0*/ 	.byte	0x01, 0x41
	.zero		2


	//----- nvinfo : EIATTR_SPARSE_MMA_MASK
	.align		4
        /*00c4*/ 	.byte	0x03, 0x50
        /*00c6*/ 	.short	0x0000


	//----- nvinfo : EIATTR_TCGEN05_1CTA_USED
	.align		4
        /*00c8*/ 	.byte	0x01, 0x51
	.zero		2


	//----- nvinfo : EIATTR_MAXREG_COUNT
	.align		4
        /*00cc*/ 	.byte	0x03, 0x1b
        /*00ce*/ 	.short	0x00ff


	//----- nvinfo : EIATTR_NUM_BARRIERS
	.align		4
        /*00d0*/ 	.byte	0x02, 0x4c
        /*00d2*/ 	.byte	0x01
	.zero		1


	//----- nvinfo : EIATTR_INT_WARP_WIDE_INSTR_OFFSETS
	.align		4
        /*00d4*/ 	.byte	0x04, 0x31
        /*00d6*/ 	.short	(.L_42 - .L_41)


	//   ....[0]....
.L_41:
        /*00d8*/ 	.word	0x00001760


	//   ....[1]....
        /*00dc*/ 	.word	0x00001780


	//   ....[2]....
        /*00e0*/ 	.word	0x00001800


	//   ....[3]....
        /*00e4*/ 	.word	0x00001920


	//   ....[4]....
        /*00e8*/ 	.word	0x00001990


	//   ....[5]....
        /*00ec*/ 	.word	0x000019a0


	//   ....[6]....
        /*00f0*/ 	.word	0x00001a00


	//   ....[7]....
        /*00f4*/ 	.word	0x00001d80


	//   ....[8]....
        /*00f8*/ 	.word	0x00001d90


	//   ....[9]....
        /*00fc*/ 	.word	0x00001ee0


	//   ....[10]....
        /*0100*/ 	.word	0x00001f30


	//   ....[11]....
        /*0104*/ 	.word	0x00001f40


	//   ....[12]....
        /*0108*/ 	.word	0x00001f80


	//   ....[13]....
        /*010c*/ 	.word	0x000021d0


	//   ....[14]....
        /*0110*/ 	.word	0x000021e0


	//   ....[15]....
        /*0114*/ 	.word	0x00002420


	//   ....[16]....
        /*0118*/ 	.word	0x00002430


	//   ....[17]....
        /*011c*/ 	.word	0x000027a0


	//   ....[18]....
        /*0120*/ 	.word	0x000027f0


	//----- nvinfo : EIATTR_COOP_GROUP_MASK_REGIDS
	.align		4
.L_42:
        /*0124*/ 	.byte	0x04, 0x29
        /*0126*/ 	.short	(.L_44 - .L_43)


	//   ....[0]....
.L_43:
        /*0128*/ 	.word	0xffffffff


	//   ....[1]....
        /*012c*/ 	.word	0xffffffff


	//   ....[2]....
        /*0130*/ 	.word	0xffffffff


	//   ....[3]....
        /*0134*/ 	.word	0xffffffff


	//   ....[4]....
        /*0138*/ 	.word	0xffffffff


	//   ....[5]....
        /*013c*/ 	.word	0xffffffff


	//   ....[6]....
        /*0140*/ 	.word	0xffffffff


	//   ....[7]....
        /*0144*/ 	.word	0xffffffff


	//   ....[8]....
        /*0148*/ 	.word	0xffffffff


	//   ....[9]....
        /*014c*/ 	.word	0xffffffff


	//----- nvinfo : EIATTR_COOP_GROUP_INSTR_OFFSETS
	.align		4
.L_44:
        /*0150*/ 	.byte	0x04, 0x28
        /*0152*/ 	.short	(.L_46 - .L_45)


	//   ....[0]....
.L_45:
        /*0154*/ 	.word	0x00000050


	//   ....[1]....
        /*0158*/ 	.word	0x00000310


	//   ....[2]....
        /*015c*/ 	.word	0x00000500


	//   ....[3]....
        /*0160*/ 	.word	0x000009a0


	//   ....[4]....
        /*0164*/ 	.word	0x00000ae0


	//   ....[5]....
        /*0168*/ 	.word	0x00000fe0


	//   ....[6]....
        /*016c*/ 	.word	0x00001120


	//   ....[7]....
        /*0170*/ 	.word	0x00001610


	//   ....[8]....
        /*0174*/ 	.word	0x00002630


	//   ....[9]....
        /*0178*/ 	.word	0x000028a0


	//----- nvinfo : EIATTR_VRC_CTA_INIT_COUNT
	.align		4
.L_46:
        /*017c*/ 	.byte	0x02, 0x4a
        /*017e*/ 	.byte	0x80
	.zero		1


	//----- nvinfo : EIATTR_MBARRIER_INSTR_OFFSETS
	.align		4
        /*0180*/ 	.byte	0x04, 0x39
        /*0182*/ 	.short	(.L_48 - .L_47)


	//   ....[0]....
.L_47:
        /*0184*/ 	.word	0x00001820
        /*0188*/ 	.word	0x000000ff
        /*018c*/ 	.word	0x00008000
        /*0190*/ 	.short	0x0100
        /*0192*/ 	.byte	0x08
	.zero		1


	//   ....[1]....
        /*0194*/ 	.word	0x00001830
        /*0198*/ 	.word	0x000000ff
        /*019c*/ 	.word	0x00008010
        /*01a0*/ 	.short	0x0100
        /*01a2*/ 	.byte	0x08
	.zero		1


	//   ....[2]....
        /*01a4*/ 	.word	0x00001b80
        /*01a8*/ 	.word	0x000000ff
        /*01ac*/ 	.word	0x00008000
        /*01b0*/ 	.short	0x010a
        /*01b2*/ 	.byte	0x08
	.zero		1


	//   ....[3]....
        /*01b4*/ 	.word	0x00001de0
        /*01b8*/ 	.word	0x000000ff
        /*01bc*/ 	.word	0x00008010
        /*01c0*/ 	.short	0x010a
        /*01c2*/ 	.byte	0x08
	.zero		1


	//   ....[4]....
        /*01c4*/ 	.word	0x00001ff0
        /*01c8*/ 	.word	0x000000ff
        /*01cc*/ 	.word	0x00008000
        /*01d0*/ 	.short	0x010a
        /*01d2*/ 	.byte	0x08
	.zero		1


	//   ....[5]....
        /*01d4*/ 	.word	0x00002220
        /*01d8*/ 	.word	0x000000ff
        /*01dc*/ 	.word	0x00008010
        /*01e0*/ 	.short	0x010a
        /*01e2*/ 	.byte	0x08
	.zero		1


	//   ....[6]....
        /*01e4*/ 	.word	0x000022c0
        /*01e8*/ 	.word	0x000000ff
        /*01ec*/ 	.word	0x00008000
        /*01f0*/ 	.short	0x0108
        /*01f2*/ 	.byte	0x08
	.zero		1


	//   ....[7]....
        /*01f4*/ 	.word	0x000022d0
        /*01f8*/ 	.word	0x000000ff
        /*01fc*/ 	.word	0x00008010
        /*0200*/ 	.short	0x0108
        /*0202*/ 	.byte	0x08
	.zero		1


	//   ....[8]....
        /*0204*/ 	.word	0x000028c0
        /*0208*/ 	.word	0x000000ff
        /*020c*/ 	.word	0x00008000
        /*0210*/ 	.short	0x010a
        /*0212*/ 	.byte	0x08
	.zero		1


	//   ....[9]....
        /*0214*/ 	.word	0x000028f0
        /*0218*/ 	.word	0x000000ff
        /*021c*/ 	.word	0x00008010
        /*0220*/ 	.short	0x010a
        /*0222*/ 	.byte	0x08
	.zero		1


	//   ....[10]....
        /*0224*/ 	.word	0x00002920
        /*0228*/ 	.word	0x000000ff
        /*022c*/ 	.word	0x00008000
        /*0230*/ 	.short	0x010a
        /*0232*/ 	.byte	0x08
	.zero		1


	//   ....[11]....
        /*0234*/ 	.word	0x00002950
        /*0238*/ 	.word	0x000000ff
        /*023c*/ 	.word	0x00008010
        /*0240*/ 	.short	0x010a
        /*0242*/ 	.byte	0x08
	.zero		1


	//----- nvinfo : EIATTR_NUM_MBARRIERS
	.align		4
.L_48:
        /*0244*/ 	.byte	0x03, 0x38
        /*0246*/ 	.short	0x0002


	//----- nvinfo : EIATTR_EXIT_INSTR_OFFSETS
	.align		4
        /*0248*/ 	.byte	0x04, 0x1c
        /*024a*/ 	.short	(.L_50 - .L_49)


	//   ....[0]....
.L_49:
        /*024c*/ 	.word	0x000028b0


	//----- nvinfo : EIATTR_REQNTID
	.align		4
.L_50:
        /*0250*/ 	.byte	0x04, 0x10
        /*0252*/ 	.short	(.L_52 - .L_51)
.L_51:
        /*0254*/ 	.word	0x00000080
        /*0258*/ 	.word	0x00000001
        /*025c*/ 	.word	0x00000001


	//----- nvinfo : EIATTR_CRS_STACK_SIZE
	.align		4
.L_52:
        /*0260*/ 	.byte	0x04, 0x1e
        /*0262*/ 	.short	(.L_54 - .L_53)
.L_53:
        /*0264*/ 	.word	0x00000000


	//----- nvinfo : EIATTR_CBANK_PARAM_SIZE
	.align		4
.L_54:
        /*0268*/ 	.byte	0x03, 0x19
        /*026a*/ 	.short	0x0050


	//----- nvinfo : EIATTR_PARAM_CBANK
	.align		4
        /*026c*/ 	.byte	0x04, 0x0a
        /*026e*/ 	.short	(.L_56 - .L_55)
	.align		4
.L_55:
        /*0270*/ 	.word	index@(.nv.constant0.gluon_tcgen05)
        /*0274*/ 	.short	0x0380
        /*0276*/ 	.short	0x0050


	//----- nvinfo : EIATTR_SW_WAR
	.align		4
.L_56:
        /*0278*/ 	.byte	0x04, 0x36
        /*027a*/ 	.short	(.L_58 - .L_57)
.L_57:
        /*027c*/ 	.word	0x00000008
.L_58:


//--------------------- .nv.compat                --------------------------
	.section	.nv.compat,"",@"SHT_CUDA_COMPAT_INFO"
	.align	4
        /*0000*/ 	.byte	0x02, 0x02, 0x02, 0x00, 0x02, 0x05, 0x05, 0x00, 0x02, 0x03, 0x03, 0x00, 0x02, 0x06, 0x01, 0x00


//--------------------- .nv.callgraph             --------------------------
	.section	.nv.callgraph,"",@"SHT_CUDA_CALLGRAPH"
	.align	4
	.sectionentsize	8
	.align		4
        /*0000*/ 	.word	0x00000000
	.align		4
        /*0004*/ 	.word	0xffffffff
	.align		4
        /*0008*/ 	.word	0x00000000
	.align		4
        /*000c*/ 	.word	0xfffffffe
	.align		4
        /*0010*/ 	.word	0x00000000
	.align		4
        /*0014*/ 	.word	0xfffffffd
	.align		4
        /*0018*/ 	.word	0x00000000
	.align		4
        /*001c*/ 	.word	0xfffffffc


//--------------------- .text.gluon_tcgen05       --------------------------
	.section	.text.gluon_tcgen05,"ax",@progbits
	.align	128
        .global         gluon_tcgen05
        .type           gluon_tcgen05,@function
        .size           gluon_tcgen05,(.L_x_73 - gluon_tcgen05)
        .other          gluon_tcgen05,@"STO_CUDA_ENTRY STV_DEFAULT"
gluon_tcgen05:
.text.gluon_tcgen05:
[----:B------:R-:W1:Y:S01]  /*0000*/  LDC R1, c[0x0][0x37c] ;  /* 0x0000df00ff017b82 */ /* 0x000e620000000800 */
[----:B------:R-:W2:Y:S02]  /*0010*/  S2R R0, SR_TID.X ;  /* 0x0000000000007919 */ /* 0x000ea40000002100 */
[----:B--2---:R-:W-:-:S13]  /*0020*/  ISETP.GE.U32.AND P2, PT, R0, 0x20, PT ;  /* 0x000000200000780c */ /* 0x004fda0003f46070 */
[----:B------:R-:W-:Y:S05]  /*0030*/  @P2 BRA `(.L_x_0) ;  /* 0x0000000000b82947 */ /* 0x000fea0003800000 */
[----:B------:R-:W2:Y:S01]  /*0040*/  S2UR UR6, SR_CgaCtaId ;  /* 0x00000000000679c3 */ /* 0x000ea20000008800 */
[----:B------:R-:W-:Y:S01]  /*0050*/  NOP ;  /* 0x0000000000007918 */ /* 0x000fe20000000000 */
[----:B------:R-:W-:Y:S02]  /*0060*/  UMOV UR4, 0x40 ;  /* 0x0000004000047882 */ /* 0x000fe40000000000 */
[----:B--2---:R-:W-:-:S09]  /*0070*/  ULEA UR4, UR6, UR4, 0x18 ;  /* 0x0000000406047291 */ /* 0x004fd2000f8ec0ff */
[----:B------:R-:W2:Y:S01]  /*0080*/  LDS.U8 R2, [UR4] ;  /* 0x00000004ff027984 */ /* 0x000ea20008000000 */
[----:B------:R-:W-:Y:S02]  /*0090*/  UMOV UR4, 0x400 ;  /* 0x0000040000047882 */ /* 0x000fe40000000000 */
[----:B------:R-:W-:Y:S01]  /*00a0*/  ULEA UR4, UR6, UR4, 0x18 ;  /* 0x0000000406047291 */ /* 0x000fe2000f8ec0ff */
[----:B--2---:R-:W-:-:S13]  /*00b0*/  ISETP.NE.AND P0, PT, R2, RZ, PT ;  /* 0x000000ff0200720c */ /* 0x004fda0003f05270 */
[----:B------:R-:W-:Y:S05]  /*00c0*/  @P0 BRA `(.L_x_1) ;  /* 0x00000000007c0947 */ /* 0x000fea0003800000 */
[----:B------:R-:W-:-:S13]  /*00d0*/  ELECT P0, URZ, PT ;  /* 0x0000000000ff782f */ /* 0x000fda0003800000 */
[----:B------:R-:W-:Y:S05]  /*00e0*/  @!P0 BRA `(.L_x_2) ;  /* 0x0000000000848947 */ /* 0x000fea0003800000 */
[----:B------:R-:W-:Y:S01]  /*00f0*/  UMOV UR5, 0x2 ;  /* 0x0000000200057882 */ /* 0x000fe20000000000 */
[----:B------:R-:W-:Y:S02]  /*0100*/  IMAD.MOV.U32 R5, RZ, RZ, 0x1 ;  /* 0x00000001ff057424 */ /* 0x000fe400078e00ff */
[----:B------:R-:W-:Y:S02]  /*0110*/  IMAD.MOV.U32 R3, RZ, RZ, 0x3 ;  /* 0x00000003ff037424 */ /* 0x000fe400078e00ff */
[----:B------:R-:W-:Y:S04]  /*0120*/  DEPBAR.LE SB2, 0x36 ;  /* 0x0000ad800000791a */ /* 0x000fe80000000000 */
[----:B------:R-:W2:Y:S02]  /*0130*/  UTCATOMSWS.FIND_AND_SET.ALIGN UP0, UR5, UR5 ;  /* 0x00000005000575e3 */ /* 0x000ea40008000800 */
[----:B--2---:R-:W-:-:S04]  /*0140*/  PLOP3.LUT P0, PT, PT, PT, UP0, 0x80, 0x8 ;  /* 0x000000000008781c */ /* 0x004fc80003f0f008 */
[----:B------:R-:W-:-:S04]  /*0150*/  SEL R2, RZ, 0xffffffff, !P0 ;  /* 0xffffffffff027807 */ /* 0x000fc80004000000 */
[----:B------:R-:W-:Y:S01]  /*0160*/  ISETP.NE.AND P0, PT, R2, RZ, PT ;  /* 0x000000ff0200720c */ /* 0x000fe20003f05270 */
[----:B------:R-:W-:-:S12]  /*0170*/  IMAD.U32 R2, RZ, RZ, UR5 ;  /* 0x00000005ff027e24 */ /* 0x000fd8000f8e00ff */
[----:B------:R-:W-:Y:S05]  /*0180*/  @P0 BRA `(.L_x_3) ;  /* 0x0000000000240947 */ /* 0x000fea0003800000 */
.L_x_4:
[----:B------:R-:W-:Y:S05]  /*0190*/  NANOSLEEP 0x64 ;  /* 0x000000640000795d */ /* 0x000fea0003800000 */
[----:B------:R-:W-:-:S05]  /*01a0*/  UMOV UR5, 0x2 ;  /* 0x0000000200057882 */ /* 0x000fca0000000000 */
[----:B------:R-:W-:Y:S04]  /*01b0*/  DEPBAR.LE SB2, 0x36 ;  /* 0x0000ad800000791a */ /* 0x000fe80000000000 */
[----:B------:R-:W2:Y:S02]  /*01c0*/  UTCATOMSWS.FIND_AND_SET.ALIGN UP0, UR5, UR5 ;  /* 0x00000005000575e3 */ /* 0x000ea40008000800 */
[----:B--2---:R-:W-:-:S04]  /*01d0*/  PLOP3.LUT P0, PT, PT, PT, UP0, 0x80, 0x8 ;  /* 0x000000000008781c */ /* 0x004fc80003f0f008 */
[----:B------:R-:W-:-:S04]  /*01e0*/  SEL R2, RZ, 0xffffffff, !P0 ;  /* 0xffffffffff027807 */ /* 0x000fc80004000000 */
[----:B------:R-:W-:Y:S01]  /*01f0*/  ISETP.NE.AND P0, PT, R2, RZ, PT ;  /* 0x000000ff0200720c */ /* 0x000fe20003f05270 */
[----:B------:R-:W-:-:S12]  /*0200*/  IMAD.U32 R2, RZ, RZ, UR5 ;  /* 0x00000005ff027e24 */ /* 0x000fd8000f8e00ff */
[----:B------:R-:W-:Y:S05]  /*0210*/  @!P0 BRA `(.L_x_4) ;  /* 0xfffffffc00dc8947 */ /* 0x000fea000383ffff */
.L_x_3:
[C---:B------:R-:W-:Y:S01]  /*0220*/  VIADD R4, R2.reuse, 0x10 ;  /* 0x0000001002047836 */ /* 0x040fe20000000000 */
[----:B------:R-:W-:Y:S01]  /*0230*/  UMOV UR5, 0x50 ;  /* 0x0000005000057882 */ /* 0x000fe20000000000 */
[----:B------:R-:W-:Y:S01]  /*0240*/  SHF.L.U32 R3, R3, R2, RZ ;  /* 0x0000000203037219 */ /* 0x000fe200000006ff */
[----:B------:R-:W-:Y:S01]  /*0250*/  ULEA UR5, UR6, UR5, 0x18 ;  /* 0x0000000506057291 */ /* 0x000fe2000f8ec0ff */
[----:B------:R-:W-:Y:S01]  /*0260*/  IMAD.SHL.U32 R2, R2, 0x20, RZ ;  /* 0x0000002002027824 */ /* 0x000fe200078e00ff */
[----:B------:R-:W-:-:S04]  /*0270*/  SHF.L.U32 R4, R5, R4, RZ ;  /* 0x0000000405047219 */ /* 0x000fc800000006ff */
[----:B------:R-:W-:-:S05]  /*0280*/  LOP3.LUT R3, R4, R3, RZ, 0xfc, !PT ;  /* 0x0000000304037212 */ /* 0x000fca00078efcff */
[----:B------:R2:W-:Y:S04]  /*0290*/  ATOMS.OR RZ, [UR5], R3 ;  /* 0x00000003ffff798c */ /* 0x0005e8000b000005 */
[----:B------:R2:W-:Y:S01]  /*02a0*/  STS [UR4], R2 ;  /* 0x00000002ff007988 */ /* 0x0005e20008000804 */
[----:B------:R-:W-:Y:S05]  /*02b0*/  BRA `(.L_x_2) ;  /* 0x0000000000107947 */ /* 0x000fea0003800000 */
.L_x_1:
[----:B------:R-:W-:Y:S01]  /*02c0*/  IMAD.MOV.U32 R3, RZ, RZ, -0x1 ;  /* 0xffffffffff037424 */ /* 0x000fe200078e00ff */
[----:B------:R-:W-:-:S04]  /*02d0*/  MOV R2, 0x300 ;  /* 0x0000030000027802 */ /* 0x000fc80000000f00 */
[----:B------:R2:W-:Y:S03]  /*02e0*/  STS [UR4], R3 ;  /* 0x00000003ff007988 */ /* 0x0005e60008000804 */
[----:B-12---:R-:W-:Y:S05]  /*02f0*/  CALL.REL.NOINC `($__internal_1_$__cuda_sm10x_tcgen05_guardrail_trap_phase_invalid_during_alloc) ;  /* 0x0000002400ac7944 */ /* 0x006fea0003c00000 */
.L_x_2:
[----:B------:R-:W-:Y:S05]  /*0300*/  WARPSYNC.ALL ;  /* 0x0000000000007948 */ /* 0x000fea0003800000 */
[----:B------:R-:W-:Y:S01]  /*0310*/  NOP ;  /* 0x0000000000007918 */ /* 0x000fe20000000000 */
.L_x_0:
[----:B------:R-:W3:Y:S08]  /*0320*/  S2UR UR4, SR_CgaCtaId ;  /* 0x00000000000479c3 */ /* 0x000ef00000008800 */
[----:B------:R-:W-:Y:S01]  /*0330*/  BAR.SYNC.DEFER_BLOCKING 0x0 ;  /* 0x0000000000007b1d */ /* 0x000fe20000010000 */
[----:B------:R-:W-:-:S05]  /*0340*/  LOP3.LUT R36, R0, 0x7f, RZ, 0xc0, !PT ;  /* 0x0000007f00247812 */ /* 0x000fca00078ec0ff */
[----:B------:R-:W-:Y:S02]  /*0350*/  UMOV UR8, 0x400 ;  /* 0x0000040000087882 */ /* 0x000fe40000000000 */
[----:B--2---:R-:W2:Y:S08]  /*0360*/  LDC R3, c[0x0][0x398] ;  /* 0x0000e600ff037b82 */ /* 0x004eb00000000800 */
[----:B------:R-:W4:Y:S01]  /*0370*/  LDC R6, c[0x0][0x3a0] ;  /* 0x0000e800ff067b82 */ /* 0x000f220000000800 */
[----:B---3--:R-:W-:-:S07]  /*0380*/  ULEA UR8, UR4, UR8, 0x18 ;  /* 0x0000000804087291 */ /* 0x008fce000f8ec0ff */
[----:B------:R-:W3:Y:S02]  /*0390*/  S2UR UR27, SR_CTAID.Y ;  /* 0x00000000001b79c3 */ /* 0x000ee40000002600 */
[----:B------:R-:W5:Y:S06]  /*03a0*/  LDS R4, [UR8] ;  /* 0x00000008ff047984 */ /* 0x000f6c0008000800 */
[----:B------:R-:W-:Y:S06]  /*03b0*/  BAR.SYNC.DEFER_BLOCKING 0x0 ;  /* 0x0000000000007b1d */ /* 0x000fec0000010000 */
[----:B------:R-:W-:Y:S05]  /*03c0*/  @P2 BRA `(.L_x_5) ;  /* 0x0000000000182947 */ /* 0x000fea0003800000 */
[----:B------:R-:W-:Y:S01]  /*03d0*/  ELECT P0, URZ, PT ;  /* 0x0000000000ff782f */ /* 0x000fe20003800000 */
[----:B------:R-:W-:Y:S01]  /*03e0*/  IMAD.MOV.U32 R2, RZ, RZ, 0x1 ;  /* 0x00000001ff027424 */ /* 0x000fe200078e00ff */
[----:B------:R-:W-:Y:S01]  /*03f0*/  UMOV UR5, 0x40 ;  /* 0x0000004000057882 */ /* 0x000fe20000000000 */
[----:B------:R-:W-:Y:S01]  /*0400*/  UVIRTCOUNT.DEALLOC.SMPOOL 0x80 ;  /* 0x000000800000784c */ /* 0x000fe20000000000 */
[----:B------:R-:W-:-:S09]  /*0410*/  ULEA UR5, UR4, UR5, 0x18 ;  /* 0x0000000504057291 */ /* 0x000fd2000f8ec0ff */
[----:B------:R5:W-:Y:S03]  /*0420*/  @P0 STS.U8 [UR5], R2 ;  /* 0x00000002ff000988 */ /* 0x000be60008000005 */
.L_x_5:
[----:B------:R-:W5:Y:S01]  /*0430*/  S2UR UR4, SR_CTAID.Z ;  /* 0x00000000000479c3 */ /* 0x000f620000002700 */
[----:B------:R-:W4:Y:S01]  /*0440*/  LDCU UR5, c[0x0][0x370] ;  /* 0x00006e00ff0577ac */ /* 0x000f220008000800 */
[C---:B------:R-:W-:Y:S01]  /*0450*/  ISETP.GE.U32.AND P0, PT, R36.reuse, 0x20, PT ;  /* 0x000000202400780c */ /* 0x040fe20003f06070 */
[----:B--2--5:R-:W-:Y:S01]  /*0460*/  VIADD R2, R3, 0xffffffff ;  /* 0xffffffff03027836 */ /* 0x024fe20000000000 */
[C---:B------:R-:W-:Y:S01]  /*0470*/  ISETP.NE.U32.AND P3, PT, R36.reuse, RZ, PT ;  /* 0x000000ff2400720c */ /* 0x040fe20003f65070 */
[----:B------:R-:W2:Y:S01]  /*0480*/  LDCU UR6, c[0x0][0x374] ;  /* 0x00006e80ff0677ac */ /* 0x000ea20008000800 */
[----:B------:R-:W-:Y:S01]  /*0490*/  LEA R10, R36, UR8, 0x2 ;  /* 0x00000008240a7c11 */ /* 0x000fe2000f8e10ff */
[----:B----4-:R-:W-:Y:S01]  /*04a0*/  VIADD R9, R6, 0xffffffff ;  /* 0xffffffff06097836 */ /* 0x010fe20000000000 */
[----:B------:R-:W4:Y:S01]  /*04b0*/  S2UR UR31, SR_CTAID.X ;  /* 0x00000000001f79c3 */ /* 0x000f220000002500 */
[----:B------:R-:W5:Y:S01]  /*04c0*/  LDCU.64 UR12, c[0x0][0x3c0] ;  /* 0x00007800ff0c77ac */ /* 0x000f620008000a00 */
[----:B------:R-:W-:Y:S01]  /*04d0*/  R2UR UR32, R4 ;  /* 0x00000000042072ca */ /* 0x000fe200000e0000 */
[----:B------:R-:W-:Y:S04]  /*04e0*/  BSSY.RECONVERGENT B0, `(.L_x_6) ;  /* 0x0000011000007945 */ /* 0x000fe80003800200 */
[----:B------:R3:W-:Y:S01]  /*04f0*/  @!P0 STS [R10], RZ ;  /* 0x000000ff0a008388 */ /* 0x0007e20000000800 */
[----:B------:R-:W-:-:S03]  /*0500*/  NOP ;  /* 0x0000000000007918 */ /* 0x000fc60000000000 */
[----:B------:R3:W-:Y:S02]  /*0510*/  @!P3 STS [UR8+0x24], R2 ;  /* 0x00002402ff00b988 */ /* 0x0007e40008000808 */
[----:B--23--:R-:W-:Y:S02]  /*0520*/  UIMAD UR4, UR4, UR6, UR27 ;  /* 0x00000006040472a4 */ /* 0x00cfe4000f8e021b */
[----:B------:R2:W-:Y:S02]  /*0530*/  @!P3 STS [UR8+0x20], R9 ;  /* 0x00002009ff00b988 */ /* 0x0005e40008000808 */
[----:B----4-:R-:W-:-:S04]  /*0540*/  UIMAD UR4, UR4, UR5, UR31 ;  /* 0x00000005040472a4 */ /* 0x010fc8000f8e021f */
[----:B------:R-:W-:-:S04]  /*0550*/  UIMAD UR4, UR4, 0x180, URZ ;  /* 0x00000180040478a4 */ /* 0x000fc8000f8e02ff */
[----:B-----5:R-:W-:-:S04]  /*0560*/  UIADD3 UR10, UP0, UPT, UR4, UR12, URZ ;  /* 0x0000000c040a7290 */ /* 0x020fc8000ff1e0ff */
[----:B------:R-:W-:Y:S01]  /*0570*/  ULEA.HI.X.SX32 UR11, UR4, UR13, 0x1, UP0 ;  /* 0x0000000d040b7291 */ /* 0x000fe200080f0eff */
[----:B--2---:R-:W-:Y:S11]  /*0580*/  @P3 BRA `(.L_x_7) ;  /* 0x0000000000183947 */ /* 0x004ff60003800000 */
[----:B------:R-:W2:Y:S01]  /*0590*/  LDS R3, [UR8+0x8] ;  /* 0x00000808ff037984 */ /* 0x000ea20008000800 */
[----:B------:R-:W3:Y:S01]  /*05a0*/  LDC.64 R12, c[0x0][0x380] ;  /* 0x0000e000ff0c7b82 */ /* 0x000ee20000000a00 */
[----:B------:R-:W-:Y:S02]  /*05b0*/  IMAD.MOV.U32 R4, RZ, RZ, 0x70 ;  /* 0x00000070ff047424 */ /* 0x000fe400078e00ff */
[----:B---3--:R3:W-:Y:S03]  /*05c0*/  STS.64 [UR8], R12 ;  /* 0x0000000cff007988 */ /* 0x0087e60008000a08 */
[----:B--2---:R-:W-:-:S05]  /*05d0*/  LOP3.LUT R3, R3, 0x10, R4, 0xd8, !PT ;  /* 0x0000001003037812 */ /* 0x004fca00078ed804 */
[----:B------:R3:W-:Y:S02]  /*05e0*/  STS [UR8+0x8], R3 ;  /* 0x00000803ff007988 */ /* 0x0007e40008000808 */
.L_x_7:
[----:B------:R-:W-:Y:S05]  /*05f0*/  BSYNC.RECONVERGENT B0 ;  /* 0x0000000000007941 */ /* 0x000fea0003800200 */
.L_x_6:
[----:B------:R-:W-:Y:S04]  /*0600*/  BSSY.RECONVERGENT B0, `(.L_x_8) ;  /* 0x000000a000007945 */ /* 0x000fe80003800200 */
[----:B------:R-:W-:Y:S05]  /*0610*/  @P3 BRA `(.L_x_9) ;  /* 0x0000000000203947 */ /* 0x000fea0003800000 */
[----:B---3--:R-:W2:Y:S01]  /*0620*/  LDS R3, [UR8+0x34] ;  /* 0x00003408ff037984 */ /* 0x008ea20008000800 */
[----:B------:R-:W-:Y:S02]  /*0630*/  IMAD.MOV.U32 R4, RZ, RZ, 0x3f000000 ;  /* 0x3f000000ff047424 */ /* 0x000fe400078e00ff */
[----:B------:R-:W-:Y:S01]  /*0640*/  @!P3 IMAD.MOV.U32 R5, RZ, RZ, 0x3f ;  /* 0x0000003fff05b424 */ /* 0x000fe200078e00ff */
[----:B------:R-:W3:Y:S02]  /*0650*/  @!P3 LDS R8, [UR8+0x38] ;  /* 0x00003808ff08b984 */ /* 0x000ee40008000800 */
[----:B--2---:R-:W-:Y:S02]  /*0660*/  LOP3.LUT R3, R3, 0xff000000, R4, 0xb8, !PT ;  /* 0xff00000003037812 */ /* 0x004fe400078eb804 */
[----:B---3--:R-:W-:-:S03]  /*0670*/  @!P3 LOP3.LUT R4, R8, 0xff, R5, 0xb8, !PT ;  /* 0x000000ff0804b812 */ /* 0x008fc600078eb805 */
[----:B------:R2:W-:Y:S04]  /*0680*/  STS [UR8+0x34], R3 ;  /* 0x00003403ff007988 */ /* 0x0005e80008000808 */
[----:B------:R2:W-:Y:S02]  /*0690*/  @!P3 STS [UR8+0x38], R4 ;  /* 0x00003804ff00b988 */ /* 0x0005e40008000808 */
.L_x_9:
[----:B------:R-:W-:Y:S05]  /*06a0*/  BSYNC.RECONVERGENT B0 ;  /* 0x0000000000007941 */ /* 0x000fea0003800200 */
.L_x_8:
[----:B------:R-:W-:Y:S04]  /*06b0*/  BSSY.RECONVERGENT B0, `(.L_x_10) ;  /* 0x000000e000007945 */ /* 0x000fe80003800200 */
[----:B------:R-:W-:Y:S05]  /*06c0*/  @P3 BRA `(.L_x_11) ;  /* 0x0000000000303947 */ /* 0x000fea0003800000 */
[----:B--2---:R-:W2:Y:S01]  /*06d0*/  LDS R4, [UR8+0x34] ;  /* 0x00003408ff047984 */ /* 0x004ea20008000800 */
[----:B---3--:R-:W3:Y:S03]  /*06e0*/  LDC.64 R12, c[0x0][0x3a8] ;  /* 0x0000ea00ff0c7b82 */ /* 0x008ee60000000a00 */
[----:B------:R-:W4:Y:S01]  /*06f0*/  LDS R3, [UR8+0x1c] ;  /* 0x00001c08ff037984 */ /* 0x000f220008000800 */
[C---:B---3--:R-:W-:Y:S01]  /*0700*/  SHF.L.U64.HI R8, R12.reuse, 0x1, R13 ;  /* 0x000000010c087819 */ /* 0x048fe2000001020d */
[----:B------:R-:W-:-:S03]  /*0710*/  IMAD.SHL.U32 R5, R12, 0x2, RZ ;  /* 0x000000020c057824 */ /* 0x000fc600078e00ff */
[--C-:B------:R-:W-:Y:S02]  /*0720*/  SHF.R.U32.HI R12, RZ, 0x4, R8.reuse ;  /* 0x00000004ff0c7819 */ /* 0x100fe40000011608 */
[----:B------:R-:W-:-:S05]  /*0730*/  SHF.R.U64 R5, R5, 0x4, R8 ;  /* 0x0000000405057819 */ /* 0x000fca0000001208 */
[----:B------:R5:W-:Y:S01]  /*0740*/  STS [UR8+0xc], R5 ;  /* 0x00000c05ff007988 */ /* 0x000be20008000808 */
[----:B--2---:R-:W-:Y:S02]  /*0750*/  LOP3.LUT R4, R4, 0x7, RZ, 0xb8, !PT ;  /* 0x0000000704047812 */ /* 0x004fe400078eb8ff */
[----:B----4-:R-:W-:-:S03]  /*0760*/  LOP3.LUT R3, R3, 0xf, R12, 0xb8, !PT ;  /* 0x0000000f03037812 */ /* 0x010fc600078eb80c */
[----:B------:R5:W-:Y:S04]  /*0770*/  STS [UR8+0x34], R4 ;  /* 0x00003404ff007988 */ /* 0x000be80008000808 */
[----:B------:R5:W-:Y:S02]  /*0780*/  STS [UR8+0x1c], R3 ;  /* 0x00001c03ff007988 */ /* 0x000be40008000808 */
.L_x_11:
[----:B------:R-:W-:Y:S05]  /*0790*/  BSYNC.RECONVERGENT B0 ;  /* 0x0000000000007941 */ /* 0x000fea0003800200 */
.L_x_10:
[----:B------:R-:W-:Y:S04]  /*07a0*/  BSSY.RECONVERGENT B1, `(.L_x_12) ;  /* 0x000001a000017945 */ /* 0x000fe80003800200 */
[----:B------:R-:W-:Y:S04]  /*07b0*/  BSSY.RELIABLE B0, `(.L_x_13) ;  /* 0x0000015000007945 */ /* 0x000fe80003800100 */
[----:B------:R-:W-:Y:S05]  /*07c0*/  @P3 BRA `(.L_x_14) ;  /* 0x0000000000203947 */ /* 0x000fea0003800000 */
[----:B--23-5:R-:W2:Y:S02]  /*07d0*/  LDS R3, [UR8+0x34] ;  /* 0x00003408ff037984 */ /* 0x02cea40008000800 */
[----:B--2---:R-:W-:-:S05]  /*07e0*/  LOP3.LUT R3, R3, 0x38, RZ, 0xb8, !PT ;  /* 0x0000003803037812 */ /* 0x004fca00078eb8ff */
[----:B------:R2:W-:Y:S01]  /*07f0*/  STS [UR8+0x34], R3 ;  /* 0x00003403ff007988 */ /* 0x0005e20008000808 */
[----:B------:R-:W-:Y:S05]  /*0800*/  @P3 BRA `(.L_x_15) ;  /* 0x0000000000203947 */ /* 0x000fea0003800000 */
[----:B--2---:R-:W2:Y:S01]  /*0810*/  LDS R3, [UR8+0x8] ;  /* 0x00000808ff037984 */ /* 0x004ea20008000800 */
[----:B------:R-:W-:-:S05]  /*0820*/  IMAD.MOV.U32 R4, RZ, RZ, 0x780 ;  /* 0x00000780ff047424 */ /* 0x000fca00078e00ff */
[----:B--2---:R-:W-:-:S05]  /*0830*/  LOP3.LUT R3, R3, 0x500, R4, 0xd8, !PT ;  /* 0x0000050003037812 */ /* 0x004fca00078ed804 */
[----:B------:R4:W-:Y:S02]  /*0840*/  STS [UR8+0x8], R3 ;  /* 0x00000803ff007988 */ /* 0x0009e40008000808 */
.L_x_14:
[----:B------:R-:W-:Y:S05]  /*0850*/  @P3 BRA `(.L_x_16) ;  /* 0x0000000000283947 */ /* 0x000fea0003800000 */
[----:B--2345:R-:W2:Y:S02]  /*0860*/  LDS R3, [UR8+0x8] ;  /* 0x00000808ff037984 */ /* 0x03cea40008000800 */
[----:B--2---:R-:W-:-:S05]  /*0870*/  LOP3.LUT R3, R3, 0x1800, RZ, 0xb8, !PT ;  /* 0x0000180003037812 */ /* 0x004fca00078eb8ff */
[----:B------:R3:W-:Y:S02]  /*0880*/  STS [UR8+0x8], R3 ;  /* 0x00000803ff007988 */ /* 0x0007e40008000808 */
.L_x_15:
[----:B------:R-:W-:Y:S05]  /*0890*/  @P3 BREAK.RELIABLE B0 ;  /* 0x0000000000003942 */ /* 0x000fea0003800100 */
[----:B------:R-:W-:Y:S05]  /*08a0*/  @P3 BRA `(.L_x_17) ;  /* 0x0000000000243947 */ /* 0x000fea0003800000 */
[----:B------:R-:W4:Y:S01]  /*08b0*/  LDS R4, [UR8+0x8] ;  /* 0x00000808ff047984 */ /* 0x000f220008000800 */
[----:B--23--:R-:W-:-:S05]  /*08c0*/  IMAD.MOV.U32 R3, RZ, RZ, 0x6000 ;  /* 0x00006000ff037424 */ /* 0x00cfca00078e00ff */
[----:B----4-:R-:W-:-:S04]  /*08d0*/  LOP3.LUT R3, R4, 0x6000, R3, 0xd8, !PT ;  /* 0x0000600004037812 */ /* 0x010fc800078ed803 */
[----:B------:R-:W-:-:S05]  /*08e0*/  LOP3.LUT R3, R3, 0x400000, RZ, 0xb8, !PT ;  /* 0x0040000003037812 */ /* 0x000fca00078eb8ff */
[----:B------:R2:W-:Y:S02]  /*08f0*/  STS [UR8+0x8], R3 ;  /* 0x00000803ff007988 */ /* 0x0005e40008000808 */
.L_x_16:
[----:B------:R-:W-:Y:S05]  /*0900*/  BSYNC.RELIABLE B0 ;  /* 0x0000000000007941 */ /* 0x000fea0003800100 */
.L_x_13:
[----:B--2345:R-:W2:Y:S02]  /*0910*/  @!P3 LDS R3, [UR8+0x8] ;  /* 0x00000808ff03b984 */ /* 0x03cea40008000800 */
[----:B--2---:R-:W-:-:S05]  /*0920*/  @!P3 LOP3.LUT R3, R3, 0x8000, RZ, 0xb8, !PT ;  /* 0x000080000303b812 */ /* 0x004fca00078eb8ff */
[----:B------:R4:W-:Y:S02]  /*0930*/  @!P3 STS [UR8+0x8], R3 ;  /* 0x00000803ff00b988 */ /* 0x0009e40008000808 */
.L_x_17:
[----:B------:R-:W-:Y:S05]  /*0940*/  BSYNC.RECONVERGENT B1 ;  /* 0x0000000000017941 */ /* 0x000fea0003800200 */
.L_x_12:
[----:B------:R-:W-:Y:S05]  /*0950*/  WARPSYNC.ALL ;  /* 0x0000000000007948 */ /* 0x000fea0003800000 */
[----:B------:R-:W-:Y:S01]  /*0960*/  NOP ;  /* 0x0000000000007918 */ /* 0x000fe20000000000 */
[----:B------:R-:W-:Y:S05]  /*0970*/  @P0 BRA `(.L_x_18) ;  /* 0x0000000000300947 */ /* 0x000fea0003800000 */
[----:B--234-:R-:W2:Y:S01]  /*0980*/  S2R R3, SR_LANEID ;  /* 0x0000000000037919 */ /* 0x01cea20000000000 */
[----:B------:R-:W-:Y:S05]  /*0990*/  WARPSYNC.ALL ;  /* 0x0000000000007948 */ /* 0x000fea0003800000 */
[----:B------:R-:W-:Y:S01]  /*09a0*/  NOP ;  /* 0x0000000000007918 */ /* 0x000fe20000000000 */
[----:B--2---:R-:W-:-:S05]  /*09b0*/  IMAD.SHL.U32 R3, R3, 0x4, RZ ;  /* 0x0000000403037824 */ /* 0x004fca00078e00ff */
[----:B------:R-:W2:Y:S01]  /*09c0*/  LDS R7, [R3+UR8] ;  /* 0x0000000803077984 */ /* 0x000ea20008000800 */
[----:B------:R-:W-:-:S05]  /*09d0*/  IADD3 R4, P1, PT, R3, UR10, RZ ;  /* 0x0000000a03047c10 */ /* 0x000fca000ff3e0ff */
[----:B------:R-:W-:-:S05]  /*09e0*/  IMAD.X R5, RZ, RZ, UR11, P1 ;  /* 0x0000000bff057e24 */ /* 0x000fca00088e06ff */
[----:B--2---:R5:W2:Y:S01]  /*09f0*/  ATOMG.E.EXCH.STRONG.GPU PT, RZ, [R4], R7 ;  /* 0x0000000704ff73a8 */ /* 0x004aa200041ee100 */
[----:B------:R-:W-:-:S04]  /*0a00*/  DEPBAR {5,4,3,2,1,0} ;  /* 0x0000003f0000791a */ /* 0x000fc80000000000 */
[----:B------:R-:W3:Y:S02]  /*0a10*/  CCTL.E.C.LDCU.IV.DEEP [UR10] ;  /* 0x000000000a007540 */ /* 0x000ee40009c08000 */
[----:B---3--:R5:W-:Y:S01]  /*0a20*/  UTMACCTL.IV [UR10] ;  /* 0x000000000a0079b9 */ /* 0x008be20008000000 */
[----:B------:R-:W-:Y:S01]  /*0a30*/  NOP ;  /* 0x0000000000007918 */ /* 0x000fe20000000000 */
.L_x_18:
[----:B------:R-:W-:Y:S05]  /*0a40*/  @P0 BRA `(.L_x_19) ;  /* 0x00000000000c0947 */ /* 0x000fea0003800000 */
[----:B------:R0:W-:Y:S01]  /*0a50*/  UTMACMDFLUSH ;  /* 0x00000000000079b7 */ /* 0x0001e20000000000 */
[----:B------:R-:W-:Y:S05]  /*0a60*/  @P0 BRA `(.L_x_19) ;  /* 0x0000000000040947 */ /* 0x000fea0003800000 */
[----:B------:R-:W-:-:S04]  /*0a70*/  DEPBAR.LE SB0, 0x0 ;  /* 0x000080000000791a */ /* 0x000fc80000000000 */
.L_x_19:
[----:B------:R-:W-:Y:S05]  /*0a80*/  WARPSYNC.ALL ;  /* 0x0000000000007948 */ /* 0x000fea0003800000 */
[----:B------:R-:W-:Y:S01]  /*0a90*/  NOP ;  /* 0x0000000000007918 */ /* 0x000fe20000000000 */
[----:B--2---:R-:W-:Y:S06]  /*0aa0*/  BAR.SYNC.DEFER_BLOCKING 0x0 ;  /* 0x0000000000007b1d */ /* 0x004fec0000010000 */
[----:B------:R-:W-:Y:S02]  /*0ab0*/  BSSY.RECONVERGENT B1, `(.L_x_20) ;  /* 0x000000b000017945 */ /* 0x000fe40003800200 */
[----:B------:R-:W-:Y:S06]  /*0ac0*/  BAR.SYNC.DEFER_BLOCKING 0x0 ;  /* 0x0000000000007b1d */ /* 0x000fec0000010000 */
[----:B------:R2:W-:Y:S01]  /*0ad0*/  @!P0 STS [R10], RZ ;  /* 0x000000ff0a008388 */ /* 0x0005e20000000800 */
[----:B------:R-:W-:Y:S01]  /*0ae0*/  NOP ;  /* 0x0000000000007918 */ /* 0x000fe20000000000 */
[----:B------:R-:W-:Y:S05]  /*0af0*/  @P3 BRA `(.L_x_21) ;  /* 0x0000000000183947 */ /* 0x000fea0003800000 */
[----:B---34-:R-:W3:Y:S01]  /*0b00*/  LDS R3, [UR8+0x8] ;  /* 0x00000808ff037984 */ /* 0x018ee20008000800 */
[----:B------:R-:W4:Y:S01]  /*0b10*/  LDC.64 R12, c[0x0][0x388] ;  /* 0x0000e200ff0c7b82 */ /* 0x000f220000000a00 */
[----:B-----5:R-:W-:Y:S02]  /*0b20*/  IMAD.MOV.U32 R4, RZ, RZ, 0x70 ;  /* 0x00000070ff047424 */ /* 0x020fe400078e00ff */
[----:B----4-:R4:W-:Y:S03]  /*0b30*/  STS.64 [UR8], R12 ;  /* 0x0000000cff007988 */ /* 0x0109e60008000a08 */
[----:B---3--:R-:W-:-:S05]  /*0b40*/  LOP3.LUT R3, R3, 0x10, R4, 0xd8, !PT ;  /* 0x0000001003037812 */ /* 0x008fca00078ed804 */
[----:B------:R4:W-:Y:S02]  /*0b50*/  STS [UR8+0x8], R3 ;  /* 0x00000803ff007988 */ /* 0x0009e40008000808 */
.L_x_21:
[----:B-----5:R-:W-:Y:S05]  /*0b60*/  BSYNC.RECONVERGENT B1 ;  /* 0x0000000000017941 */ /* 0x020fea0003800200 */
.L_x_20:
[----:B------:R-:W-:Y:S04]  /*0b70*/  BSSY.RECONVERGENT B2, `(.L_x_22) ;  /* 0x000000f000027945 */ /* 0x000fe80003800200 */
[----:B------:R-:W-:Y:S04]  /*0b80*/  BSSY.RELIABLE B1, `(.L_x_23) ;  /* 0x000000c000017945 */ /* 0x000fe80003800100 */
[----:B------:R-:W-:Y:S05]  /*0b90*/  @P3 BRA `(.L_x_24) ;  /* 0x0000000000283947 */ /* 0x000fea0003800000 */
[----:B---34-:R-:W3:Y:S01]  /*0ba0*/  LDS R3, [UR8+0x34] ;  /* 0x00003408ff037984 */ /* 0x018ee20008000800 */
[----:B------:R-:W-:Y:S01]  /*0bb0*/  IMAD.MOV.U32 R4, RZ, RZ, 0x3f000000 ;  /* 0x3f000000ff047424 */ /* 0x000fe200078e00ff */
[----:B------:R-:W-:Y:S05]  /*0bc0*/  @P3 BREAK.RELIABLE B1 ;  /* 0x0000000000013942 */ /* 0x000fea0003800100 */
[----:B---3--:R-:W-:-:S05]  /*0bd0*/  LOP3.LUT R3, R3, 0xff000000, R4, 0xb8, !PT ;  /* 0xff00000003037812 */ /* 0x008fca00078eb804 */
[----:B------:R3:W-:Y:S01]  /*0be0*/  STS [UR8+0x34], R3 ;  /* 0x00003403ff007988 */ /* 0x0007e20008000808 */
[----:B------:R-:W-:Y:S05]  /*0bf0*/  @P3 BRA `(.L_x_25) ;  /* 0x0000000000183947 */ /* 0x000fea0003800000 */
[----:B---3--:R-:W3:Y:S01]  /*0c00*/  LDS R3, [UR8+0x38] ;  /* 0x00003808ff037984 */ /* 0x008ee20008000800 */
[----:B------:R-:W-:-:S05]  /*0c10*/  IMAD.MOV.U32 R4, RZ, RZ, 0x3f ;  /* 0x0000003fff047424 */ /* 0x000fca00078e00ff */
[----:B---3--:R-:W-:-:S05]  /*0c20*/  LOP3.LUT R3, R3, 0xff, R4, 0xb8, !PT ;  /* 0x000000ff03037812 */ /* 0x008fca00078eb804 */
[----:B------:R5:W-:Y:S02]  /*0c30*/  STS [UR8+0x38], R3 ;  /* 0x00003803ff007988 */ /* 0x000be40008000808 */
.L_x_24:
[----:B------:R-:W-:Y:S05]  /*0c40*/  BSYNC.RELIABLE B1 ;  /* 0x0000000000017941 */ /* 0x000fea0003800100 */
.L_x_23:
[----:B------:R2:W-:Y:S02]  /*0c50*/  @!P3 STS [UR8+0x20], R9 ;  /* 0x00002009ff00b988 */ /* 0x0005e40008000808 */
.L_x_25:
[----:B------:R-:W-:Y:S05]  /*0c60*/  BSYNC.RECONVERGENT B2 ;  /* 0x0000000000027941 */ /* 0x000fea0003800200 */
.L_x_22:
[----:B------:R-:W-:Y:S05]  /*0c70*/  WARPSYNC.ALL ;  /* 0x0000000000007948 */ /* 0x000fea0003800000 */
[----:B------:R-:W-:Y:S01]  /*0c80*/  NOP ;  /* 0x0000000000007918 */ /* 0x000fe20000000000 */
[----:B---345:R-:W3:Y:S01]  /*0c90*/  LDC R3, c[0x0][0x39c] ;  /* 0x0000e700ff037b82 */ /* 0x038ee20000000800 */
[----:B------:R-:W-:Y:S01]  /*0ca0*/  BSSY.RECONVERGENT B2, `(.L_x_26) ;  /* 0x0000010000027945 */ /* 0x000fe20003800200 */
[----:B---3--:R-:W-:-:S05]  /*0cb0*/  VIADD R3, R3, 0xffffffff ;  /* 0xffffffff03037836 */ /* 0x008fca0000000000 */
[----:B------:R3:W-:Y:S01]  /*0cc0*/  @!P3 STS [UR8+0x24], R3 ;  /* 0x00002403ff00b988 */ /* 0x0007e20008000808 */
[----:B------:R-:W-:Y:S05]  /*0cd0*/  @P3 BRA `(.L_x_27) ;  /* 0x0000000000303947 */ /* 0x000fea0003800000 */
[----:B------:R-:W4:Y:S01]  /*0ce0*/  LDS R5, [UR8+0x34] ;  /* 0x00003408ff057984 */ /* 0x000f220008000800 */
[----:B------:R-:W5:Y:S03]  /*0cf0*/  LDC.64 R12, c[0x0][0x3b0] ;  /* 0x0000ec00ff0c7b82 */ /* 0x000f660000000a00 */
[----:B------:R-:W2:Y:S01]  /*0d00*/  LDS R4, [UR8+0x1c] ;  /* 0x00001c08ff047984 */ /* 0x000ea20008000800 */
[C---:B-----5:R-:W-:Y:S01]  /*0d10*/  SHF.L.U64.HI R8, R12.reuse, 0x1, R13 ;  /* 0x000000010c087819 */ /* 0x060fe2000001020d */
[----:B------:R-:W-:-:S03]  /*0d20*/  IMAD.SHL.U32 R7, R12, 0x2, RZ ;  /* 0x000000020c077824 */ /* 0x000fc600078e00ff */
[--C-:B--2---:R-:W-:Y:S02]  /*0d30*/  SHF.R.U32.HI R9, RZ, 0x4, R8.reuse ;  /* 0x00000004ff097819 */ /* 0x104fe40000011608 */
[----:B------:R-:W-:-:S05]  /*0d40*/  SHF.R.U64 R7, R7, 0x4, R8 ;  /* 0x0000000407077819 */ /* 0x000fca0000001208 */
[----:B------:R5:W-:Y:S01]  /*0d50*/  STS [UR8+0xc], R7 ;  /* 0x00000c07ff007988 */ /* 0x000be20008000808 */
[----:B----4-:R-:W-:Y:S02]  /*0d60*/  LOP3.LUT R5, R5, 0x7, RZ, 0xb8, !PT ;  /* 0x0000000705057812 */ /* 0x010fe400078eb8ff */
[----:B------:R-:W-:-:S03]  /*0d70*/  LOP3.LUT R4, R4, 0xf, R9, 0xb8, !PT ;  /* 0x0000000f04047812 */ /* 0x000fc600078eb809 */
[----:B------:R5:W-:Y:S04]  /*0d80*/  STS [UR8+0x34], R5 ;  /* 0x00003405ff007988 */ /* 0x000be80008000808 */
[----:B------:R5:W-:Y:S02]  /*0d90*/  STS [UR8+0x1c], R4 ;  /* 0x00001c04ff007988 */ /* 0x000be40008000808 */
.L_x_27:
[----:B------:R-:W-:Y:S05]  /*0da0*/  BSYNC.RECONVERGENT B2 ;  /* 0x0000000000027941 */ /* 0x000fea0003800200 */
.L_x_26:
[----:B------:R-:W-:Y:S04]  /*0db0*/  BSSY.RECONVERGENT B3, `(.L_x_28) ;  /* 0x000001a000037945 */ /* 0x000fe80003800200 */
[----:B------:R-:W-:Y:S04]  /*0dc0*/  BSSY.RELIABLE B2, `(.L_x_29) ;  /* 0x0000015000027945 */ /* 0x000fe80003800100 */
[----:B------:R-:W-:Y:S05]  /*0dd0*/  @P3 BRA `(.L_x_30) ;  /* 0x0000000000203947 */ /* 0x000fea0003800000 */
[----:B-----5:R-:W4:Y:S02]  /*0de0*/  LDS R4, [UR8+0x34] ;  /* 0x00003408ff047984 */ /* 0x020f240008000800 */
[----:B----4-:R-:W-:-:S05]  /*0df0*/  LOP3.LUT R4, R4, 0x38, RZ, 0xb8, !PT ;  /* 0x0000003804047812 */ /* 0x010fca00078eb8ff */
[----:B------:R4:W-:Y:S01]  /*0e00*/  STS [UR8+0x34], R4 ;  /* 0x00003404ff007988 */ /* 0x0009e20008000808 */
[----:B------:R-:W-:Y:S05]  /*0e10*/  @P3 BRA `(.L_x_31) ;  /* 0x0000000000203947 */ /* 0x000fea0003800000 */
[----:B----4-:R-:W4:Y:S01]  /*0e20*/  LDS R4, [UR8+0x8] ;  /* 0x00000808ff047984 */ /* 0x010f220008000800 */
[----:B------:R-:W-:-:S05]  /*0e30*/  IMAD.MOV.U32 R5, RZ, RZ, 0x780 ;  /* 0x00000780ff057424 */ /* 0x000fca00078e00ff */
[----:B----4-:R-:W-:-:S05]  /*0e40*/  LOP3.LUT R4, R4, 0x500, R5, 0xd8, !PT ;  /* 0x0000050004047812 */ /* 0x010fca00078ed805 */
[----:B------:R4:W-:Y:S02]  /*0e50*/  STS [UR8+0x8], R4 ;  /* 0x00000804ff007988 */ /* 0x0009e40008000808 */
.L_x_30:
[----:B------:R-:W-:Y:S05]  /*0e60*/  @P3 BRA `(.L_x_32) ;  /* 0x0000000000283947 */ /* 0x000fea0003800000 */
[----:B----45:R-:W4:Y:S02]  /*0e70*/  LDS R4, [UR8+0x8] ;  /* 0x00000808ff047984 */ /* 0x030f240008000800 */
[----:B----4-:R-:W-:-:S05]  /*0e80*/  LOP3.LUT R4, R4, 0x1800, RZ, 0xb8, !PT ;  /* 0x0000180004047812 */ /* 0x010fca00078eb8ff */
[----:B------:R5:W-:Y:S02]  /*0e90*/  STS [UR8+0x8], R4 ;  /* 0x00000804ff007988 */ /* 0x000be40008000808 */
.L_x_31:
[----:B------:R-:W-:Y:S05]  /*0ea0*/  @P3 BREAK.RELIABLE B2 ;  /* 0x0000000000023942 */ /* 0x000fea0003800100 */
[----:B------:R-:W-:Y:S05]  /*0eb0*/  @P3 BRA `(.L_x_33) ;  /* 0x0000000000243947 */ /* 0x000fea0003800000 */
[----:B----45:R-:W4:Y:S01]  /*0ec0*/  LDS R4, [UR8+0x8] ;  /* 0x00000808ff047984 */ /* 0x030f220008000800 */
[----:B------:R-:W-:-:S05]  /*0ed0*/  IMAD.MOV.U32 R5, RZ, RZ, 0x6000 ;  /* 0x00006000ff057424 */ /* 0x000fca00078e00ff */
[----:B----4-:R-:W-:-:S04]  /*0ee0*/  LOP3.LUT R4, R4, 0x6000, R5, 0xd8, !PT ;  /* 0x0000600004047812 */ /* 0x010fc800078ed805 */
[----:B------:R-:W-:-:S05]  /*0ef0*/  LOP3.LUT R4, R4, 0x400000, RZ, 0xb8, !PT ;  /* 0x0040000004047812 */ /* 0x000fca00078eb8ff */
[----:B------:R4:W-:Y:S02]  /*0f00*/  STS [UR8+0x8], R4 ;  /* 0x00000804ff007988 */ /* 0x0009e40008000808 */
.L_x_32:
[----:B------:R-:W-:Y:S05]  /*0f10*/  BSYNC.RELIABLE B2 ;  /* 0x0000000000027941 */ /* 0x000fea0003800100 */
.L_x_29:
[----:B----45:R-:W4:Y:S02]  /*0f20*/  @!P3 LDS R4, [UR8+0x8] ;  /* 0x00000808ff04b984 */ /* 0x030f240008000800 */
[----:B----4-:R-:W-:-:S05]  /*0f30*/  @!P3 LOP3.LUT R4, R4, 0x8000, RZ, 0xb8, !PT ;  /* 0x000080000404b812 */ /* 0x010fca00078eb8ff */
[----:B------:R4:W-:Y:S02]  /*0f40*/  @!P3 STS [UR8+0x8], R4 ;  /* 0x00000804ff00b988 */ /* 0x0009e40008000808 */
.L_x_33:
[----:B------:R-:W-:Y:S05]  /*0f50*/  BSYNC.RECONVERGENT B3 ;  /* 0x0000000000037941 */ /* 0x000fea0003800200 */
.L_x_28:
[----:B------:R-:W-:Y:S05]  /*0f60*/  WARPSYNC.ALL ;  /* 0x0000000000007948 */ /* 0x000fea0003800000 */
[----:B------:R-:W-:Y:S01]  /*0f70*/  NOP ;  /* 0x0000000000007918 */ /* 0x000fe20000000000 */
[----:B------:R-:W-:-:S04]  /*0f80*/  UIADD3 UR5, UPT, UPT, UR4, 0x80, URZ ;  /* 0x0000008004057890 */ /* 0x000fc8000fffe0ff */
[----:B------:R-:W-:-:S04]  /*0f90*/  UIADD3 UR6, UP0, UPT, UR5, UR12, URZ ;  /* 0x0000000c05067290 */ /* 0x000fc8000ff1e0ff */
[----:B------:R-:W-:Y:S01]  /*0fa0*/  ULEA.HI.X.SX32 UR7, UR5, UR13, 0x1, UP0 ;  /* 0x0000000d05077291 */ /* 0x000fe200080f0eff */
[----:B------:R-:W-:Y:S11]  /*0fb0*/  @P0 BRA `(.L_x_34) ;  /* 0x0000000000300947 */ /* 0x000ff60003800000 */
[----:B----45:R-:W4:Y:S01]  /*0fc0*/  S2R R4, SR_LANEID ;  /* 0x0000000000047919 */ /* 0x030f220000000000 */
[----:B------:R-:W-:Y:S05]  /*0fd0*/  WARPSYNC.ALL ;  /* 0x0000000000007948 */ /* 0x000fea0003800000 */
[----:B------:R-:W-:Y:S01]  /*0fe0*/  NOP ;  /* 0x0000000000007918 */ /* 0x000fe20000000000 */
[----:B----4-:R-:W-:-:S05]  /*0ff0*/  IMAD.SHL.U32 R8, R4, 0x4, RZ ;  /* 0x0000000404087824 */ /* 0x010fca00078e00ff */
[----:B------:R-:W4:Y:S01]  /*1000*/  LDS R7, [R8+UR8] ;  /* 0x0000000808077984 */ /* 0x000f220008000800 */
[----:B------:R-:W-:-:S05]  /*1010*/  IADD3 R4, P1, PT, R8, UR6, RZ ;  /* 0x0000000608047c10 */ /* 0x000fca000ff3e0ff */
[----:B------:R-:W-:-:S05]  /*1020*/  IMAD.X R5, RZ, RZ, UR7, P1 ;  /* 0x00000007ff057e24 */ /* 0x000fca00088e06ff */
[----:B----4-:R4:W5:Y:S01]  /*1030*/  ATOMG.E.EXCH.STRONG.GPU PT, RZ, [R4], R7 ;  /* 0x0000000704ff73a8 */ /* 0x01096200041ee100 */
[----:B------:R-:W-:-:S04]  /*1040*/  DEPBAR {5,4,3,2,1,0} ;  /* 0x0000003f0000791a */ /* 0x000fc80000000000 */
[----:B------:R-:W2:Y:S02]  /*1050*/  CCTL.E.C.LDCU.IV.DEEP [UR6] ;  /* 0x0000000006007540 */ /* 0x000ea40009c08000 */
[----:B--2---:R4:W-:Y:S01]  /*1060*/  UTMACCTL.IV [UR6] ;  /* 0x00000000060079b9 */ /* 0x0049e20008000000 */
[----:B------:R-:W-:Y:S01]  /*1070*/  NOP ;  /* 0x0000000000007918 */ /* 0x000fe20000000000 */
.L_x_34:
[----:B------:R-:W-:Y:S05]  /*1080*/  @P0 BRA `(.L_x_35) ;  /* 0x00000000000c0947 */ /* 0x000fea0003800000 */
[----:B------:R0:W-:Y:S01]  /*1090*/  UTMACMDFLUSH ;  /* 0x00000000000079b7 */ /* 0x0001e20000000000 */
[----:B------:R-:W-:Y:S05]  /*10a0*/  @P0 BRA `(.L_x_35) ;  /* 0x0000000000040947 */ /* 0x000fea0003800000 */
[----:B------:R-:W-:-:S04]  /*10b0*/  DEPBAR.LE SB0, 0x0 ;  /* 0x000080000000791a */ /* 0x000fc80000000000 */
.L_x_35:
[----:B------:R-:W-:Y:S05]  /*10c0*/  WARPSYNC.ALL ;  /* 0x0000000000007948 */ /* 0x000fea0003800000 */
[----:B------:R-:W-:Y:S01]  /*10d0*/  NOP ;  /* 0x0000000000007918 */ /* 0x000fe20000000000 */
[----:B-----5:R-:W-:Y:S06]  /*10e0*/  BAR.SYNC.DEFER_BLOCKING 0x0 ;  /* 0x0000000000007b1d */ /* 0x020fec0000010000 */
[----:B------:R-:W-:Y:S02]  /*10f0*/  BSSY.RECONVERGENT B3, `(.L_x_36) ;  /* 0x000000b000037945 */ /* 0x000fe40003800200 */
[----:B------:R-:W-:Y:S06]  /*1100*/  BAR.SYNC.DEFER_BLOCKING 0x0 ;  /* 0x0000000000007b1d */ /* 0x000fec0000010000 */
[----:B------:R5:W-:Y:S01]  /*1110*/  @!P0 STS [R10], RZ ;  /* 0x000000ff0a008388 */ /* 0x000be20000000800 */
[----:B------:R-:W-:Y:S01]  /*1120*/  NOP ;  /* 0x0000000000007918 */ /* 0x000fe20000000000 */
[----:B------:R-:W-:Y:S05]  /*1130*/  @P3 BRA `(.L_x_37) ;  /* 0x0000000000183947 */ /* 0x000fea0003800000 */
[----:B----4-:R-:W4:Y:S01]  /*1140*/  LDS R4, [UR8+0x8] ;  /* 0x00000808ff047984 */ /* 0x010f220008000800 */
[----:B--2---:R-:W2:Y:S01]  /*1150*/  LDC.64 R8, c[0x0][0x390] ;  /* 0x0000e400ff087b82 */ /* 0x004ea20000000a00 */
[----:B------:R-:W-:Y:S02]  /*1160*/  IMAD.MOV.U32 R5, RZ, RZ, 0x70 ;  /* 0x00000070ff057424 */ /* 0x000fe400078e00ff */
[----:B--2---:R2:W-:Y:S03]  /*1170*/  STS.64 [UR8], R8 ;  /* 0x00000008ff007988 */ /* 0x0045e60008000a08 */
[----:B----4-:R-:W-:-:S05]  /*1180*/  LOP3.LUT R4, R4, 0x10, R5, 0xd8, !PT ;  /* 0x0000001004047812 */ /* 0x010fca00078ed805 */
[----:B------:R2:W-:Y:S02]  /*1190*/  STS [UR8+0x8], R4 ;  /* 0x00000804ff007988 */ /* 0x0005e40008000808 */
.L_x_37:
[----:B----4-:R-:W-:Y:S05]  /*11a0*/  BSYNC.RECONVERGENT B3 ;  /* 0x0000000000037941 */ /* 0x010fea0003800200 */
.L_x_36:
[----:B------:R-:W-:Y:S04]  /*11b0*/  BSSY.RECONVERGENT B4, `(.L_x_38) ;  /* 0x0000011000047945 */ /* 0x000fe80003800200 */
[----:B------:R-:W-:Y:S04]  /*11c0*/  BSSY.RELIABLE B3, `(.L_x_39) ;  /* 0x000000e000037945 */ /* 0x000fe80003800100 */
[----:B------:R-:W-:Y:S05]  /*11d0*/  @P3 BRA `(.L_x_40) ;  /* 0x0000000000243947 */ /* 0x000fea0003800000 */
[----:B--2---:R-:W2:Y:S01]  /*11e0*/  LDS R4, [UR8+0x34] ;  /* 0x00003408ff047984 */ /* 0x004ea20008000800 */
[----:B------:R-:W-:-:S05]  /*11f0*/  IMAD.MOV.U32 R5, RZ, RZ, 0x3f000000 ;  /* 0x3f000000ff057424 */ /* 0x000fca00078e00ff */
[----:B--2---:R-:W-:-:S05]  /*1200*/  LOP3.LUT R4, R4, 0xff000000, R5, 0xb8, !PT ;  /* 0xff00000004047812 */ /* 0x004fca00078eb805 */
[----:B------:R2:W-:Y:S01]  /*1210*/  STS [UR8+0x34], R4 ;  /* 0x00003404ff007988 */ /* 0x0005e20008000808 */
[----:B------:R-:W-:Y:S05]  /*1220*/  @P3 BRA `(.L_x_41) ;  /* 0x00000000001c3947 */ /* 0x000fea0003800000 */
[----:B--2---:R-:W2:Y:S01]  /*1230*/  LDS R4, [UR8+0x38] ;  /* 0x00003808ff047984 */ /* 0x004ea20008000800 */
[----:B------:R-:W-:-:S05]  /*1240*/  IMAD.MOV.U32 R5, RZ, RZ, 0x3f ;  /* 0x0000003fff057424 */ /* 0x000fca00078e00ff */
[----:B--2---:R-:W-:-:S05]  /*1250*/  LOP3.LUT R4, R4, 0xff, R5, 0xb8, !PT ;  /* 0x000000ff04047812 */ /* 0x004fca00078eb805 */
[----:B------:R4:W-:Y:S02]  /*1260*/  STS [UR8+0x38], R4 ;  /* 0x00003804ff007988 */ /* 0x0009e40008000808 */
.L_x_40:
[----:B------:R-:W-:Y:S05]  /*1270*/  @P3 BREAK.RELIABLE B3 ;  /* 0x0000000000033942 */ /* 0x000fea0003800100 */
[----:B------:R-:W-:Y:S05]  /*1280*/  @P3 BRA `(.L_x_42) ;  /* 0x00000000000c3947 */ /* 0x000fea0003800000 */
[----:B------:R2:W-:Y:S02]  /*1290*/  STS [UR8+0x20], R3 ;  /* 0x00002003ff007988 */ /* 0x0005e40008000808 */
.L_x_41:
[----:B------:R-:W-:Y:S05]  /*12a0*/  BSYNC.RELIABLE B3 ;  /* 0x0000000000037941 */ /* 0x000fea0003800100 */
.L_x_39:
[----:B------:R2:W-:Y:S02]  /*12b0*/  @!P3 STS [UR8+0x24], R2 ;  /* 0x00002402ff00b988 */ /* 0x0005e40008000808 */
.L_x_42:
[----:B------:R-:W-:Y:S05]  /*12c0*/  BSYNC.RECONVERGENT B4 ;  /* 0x0000000000047941 */ /* 0x000fea0003800200 */
.L_x_38:
[----:B------:R-:W-:Y:S05]  /*12d0*/  WARPSYNC.ALL ;  /* 0x0000000000007948 */ /* 0x000fea0003800000 */
[----:B------:R-:W-:Y:S01]  /*12e0*/  NOP ;  /* 0x0000000000007918 */ /* 0x000fe20000000000 */
[----:B------:R-:W-:Y:S04]  /*12f0*/  BSSY.RECONVERGENT B4, `(.L_x_43) ;  /* 0x000000e000047945 */ /* 0x000fe80003800200 */
[----:B------:R-:W-:Y:S05]  /*1300*/  @P3 BRA `(.L_x_44) ;  /* 0x0000000000303947 */ /* 0x000fea0003800000 */
[----:B--23--:R-:W2:Y:S01]  /*1310*/  LDS R3, [UR8+0x34] ;  /* 0x00003408ff037984 */ /* 0x00cea20008000800 */
[----:B----4-:R-:W3:Y:S03]  /*1320*/  LDC.64 R4, c[0x0][0x3b8] ;  /* 0x0000ee00ff047b82 */ /* 0x010ee60000000a00 */
        /* <DEDUP_REMOVED lines=10> */
.L_x_44:
[----:B------:R-:W-:Y:S05]  /*13d0*/  BSYNC.RECONVERGENT B4 ;  /* 0x0000000000047941 */ /* 0x000fea0003800200 */
.L_x_43:
[----:B------:R-:W-:Y:S04]  /*13e0*/  BSSY.RECONVERGENT B5, `(.L_x_45) ;  /* 0x000001a000057945 */ /* 0x000fe80003800200 */
[----:B------:R-:W-:Y:S04]  /*13f0*/  BSSY.RELIABLE B4, `(.L_x_46) ;  /* 0x0000015000047945 */ /* 0x000fe80003800100 */
[----:B------:R-:W-:Y:S05]  /*1400*/  @P3 BRA `(.L_x_47) ;  /* 0x0000000000203947 */ /* 0x000fea0003800000 */
[----:B--23--:R-:W2:Y:S02]  /*1410*/  LDS R2, [UR8+0x34] ;  /* 0x00003408ff027984 */ /* 0x00cea40008000800 */
[----:B--2---:R-:W-:-:S05]  /*1420*/  LOP3.LUT R2, R2, 0x38, RZ, 0xb8, !PT ;  /* 0x0000003802027812 */ /* 0x004fca00078eb8ff */
[----:B------:R2:W-:Y:S01]  /*1430*/  STS [UR8+0x34], R2 ;  /* 0x00003402ff007988 */ /* 0x0005e20008000808 */
[----:B------:R-:W-:Y:S05]  /*1440*/  @P3 BRA `(.L_x_48) ;  /* 0x0000000000203947 */ /* 0x000fea0003800000 */
[----:B--2---:R-:W2:Y:S01]  /*1450*/  LDS R2, [UR8+0x8] ;  /* 0x00000808ff027984 */ /* 0x004ea20008000800 */
[----:B------:R-:W-:-:S05]  /*1460*/  IMAD.MOV.U32 R3, RZ, RZ, 0x780 ;  /* 0x00000780ff037424 */ /* 0x000fca00078e00ff */
[----:B--2---:R-:W-:-:S05]  /*1470*/  LOP3.LUT R2, R2, 0x500, R3, 0xd8, !PT ;  /* 0x0000050002027812 */ /* 0x004fca00078ed803 */
[----:B------:R2:W-:Y:S02]  /*1480*/  STS [UR8+0x8], R2 ;  /* 0x00000802ff007988 */ /* 0x0005e40008000808 */
.L_x_47:
[----:B------:R-:W-:Y:S05]  /*1490*/  @P3 BRA `(.L_x_49) ;  /* 0x0000000000283947 */ /* 0x000fea0003800000 */
[----:B--23--:R-:W2:Y:S02]  /*14a0*/  LDS R2, [UR8+0x8] ;  /* 0x00000808ff027984 */ /* 0x00cea40008000800 */
[----:B--2---:R-:W-:-:S05]  /*14b0*/  LOP3.LUT R2, R2, 0x1800, RZ, 0xb8, !PT ;  /* 0x0000180002027812 */ /* 0x004fca00078eb8ff */
[----:B------:R3:W-:Y:S02]  /*14c0*/  STS [UR8+0x8], R2 ;  /* 0x00000802ff007988 */ /* 0x0007e40008000808 */
.L_x_48:
[----:B------:R-:W-:Y:S05]  /*14d0*/  @P3 BREAK.RELIABLE B4 ;  /* 0x0000000000043942 */ /* 0x000fea0003800100 */
[----:B------:R-:W-:Y:S05]  /*14e0*/  @P3 BRA `(.L_x_50) ;  /* 0x0000000000243947 */ /* 0x000fea0003800000 */
[----:B--23--:R-:W2:Y:S01]  /*14f0*/  LDS R2, [UR8+0x8] ;  /* 0x00000808ff027984 */ /* 0x00cea20008000800 */
[----:B------:R-:W-:-:S05]  /*1500*/  IMAD.MOV.U32 R3, RZ, RZ, 0x6000 ;  /* 0x00006000ff037424 */ /* 0x000fca00078e00ff */
[----:B--2---:R-:W-:-:S04]  /*1510*/  LOP3.LUT R2, R2, 0x6000, R3, 0xd8, !PT ;  /* 0x0000600002027812 */ /* 0x004fc800078ed803 */
[----:B------:R-:W-:-:S05]  /*1520*/  LOP3.LUT R2, R2, 0x400000, RZ, 0xb8, !PT ;  /* 0x0040000002027812 */ /* 0x000fca00078eb8ff */
[----:B------:R2:W-:Y:S02]  /*1530*/  STS [UR8+0x8], R2 ;  /* 0x00000802ff007988 */ /* 0x0005e40008000808 */
.L_x_49:
[----:B------:R-:W-:Y:S05]  /*1540*/  BSYNC.RELIABLE B4 ;  /* 0x0000000000047941 */ /* 0x000fea0003800100 */
.L_x_46:
[----:B--23--:R-:W2:Y:S02]  /*1550*/  @!P3 LDS R2, [UR8+0x8] ;  /* 0x00000808ff02b984 */ /* 0x00cea40008000800 */
[----:B--2---:R-:W-:-:S05]  /*1560*/  @!P3 LOP3.LUT R2, R2, 0x8000, RZ, 0xb8, !PT ;  /* 0x000080000202b812 */ /* 0x004fca00078eb8ff */
[----:B------:R2:W-:Y:S02]  /*1570*/  @!P3 STS [UR8+0x8], R2 ;  /* 0x00000802ff00b988 */ /* 0x0005e40008000808 */
.L_x_50:
[----:B------:R-:W-:Y:S05]  /*1580*/  BSYNC.RECONVERGENT B5 ;  /* 0x0000000000057941 */ /* 0x000fea0003800200 */
.L_x_45:
[----:B------:R-:W-:Y:S05]  /*1590*/  WARPSYNC.ALL ;  /* 0x0000000000007948 */ /* 0x000fea0003800000 */
[----:B------:R-:W-:Y:S01]  /*15a0*/  NOP ;  /* 0x0000000000007918 */ /* 0x000fe20000000000 */
[----:B------:R-:W-:-:S04]  /*15b0*/  UIADD3 UR4, UPT, UPT, UR4, 0x100, URZ ;  /* 0x0000010004047890 */ /* 0x000fc8000fffe0ff */
[----:B------:R-:W-:-:S04]  /*15c0*/  UIADD3 UR12, UP0, UPT, UR4, UR12, URZ ;  /* 0x0000000c040c7290 */ /* 0x000fc8000ff1e0ff */
[----:B------:R-:W-:Y:S01]  /*15d0*/  ULEA.HI.X.SX32 UR13, UR4, UR13, 0x1, UP0 ;  /* 0x0000000d040d7291 */ /* 0x000fe200080f0eff */
[----:B------:R-:W-:Y:S11]  /*15e0*/  @P0 BRA `(.L_x_51) ;  /* 0x0000000000300947 */ /* 0x000ff60003800000 */
[----:B--23--:R-:W2:Y:S01]  /*15f0*/  S2R R2, SR_LANEID ;  /* 0x0000000000027919 */ /* 0x00cea20000000000 */
[----:B------:R-:W-:Y:S05]  /*1600*/  WARPSYNC.ALL ;  /* 0x0000000000007948 */ /* 0x000fea0003800000 */
[----:B------:R-:W-:Y:S01]  /*1610*/  NOP ;  /* 0x0000000000007918 */ /* 0x000fe20000000000 */
[----:B--2-4-:R-:W-:-:S05]  /*1620*/  IMAD.SHL.U32 R4, R2, 0x4, RZ ;  /* 0x0000000402047824 */ /* 0x014fca00078e00ff */
[----:B------:R-:W2:Y:S01]  /*1630*/  LDS R5, [R4+UR8] ;  /* 0x0000000804057984 */ /* 0x000ea20008000800 */
[----:B------:R-:W-:-:S05]  /*1640*/  IADD3 R2, P1, PT, R4, UR12, RZ ;  /* 0x0000000c04027c10 */ /* 0x000fca000ff3e0ff */
[----:B------:R-:W-:-:S05]  /*1650*/  IMAD.X R3, RZ, RZ, UR13, P1 ;  /* 0x0000000dff037e24 */ /* 0x000fca00088e06ff */
[----:B--2---:R2:W3:Y:S01]  /*1660*/  ATOMG.E.EXCH.STRONG.GPU PT, RZ, [R2], R5 ;  /* 0x0000000502ff73a8 */ /* 0x0044e200041ee100 */
[----:B------:R-:W-:-:S04]  /*1670*/  DEPBAR {5,4,3,2,1,0} ;  /* 0x0000003f0000791a */ /* 0x000fc80000000000 */
[----:B------:R-:W4:Y:S02]  /*1680*/  CCTL.E.C.LDCU.IV.DEEP [UR12] ;  /* 0x000000000c007540 */ /* 0x000f240009c08000 */
[----:B----4-:R2:W-:Y:S01]  /*1690*/  UTMACCTL.IV [UR12] ;  /* 0x000000000c0079b9 */ /* 0x0105e20008000000 */
[----:B------:R-:W-:Y:S01]  /*16a0*/  NOP ;  /* 0x0000000000007918 */ /* 0x000fe20000000000 */
.L_x_51:
[----:B------:R-:W-:Y:S05]  /*16b0*/  @P0 BRA `(.L_x_52) ;  /* 0x00000000000c0947 */ /* 0x000fea0003800000 */
[----:B------:R0:W-:Y:S01]  /*16c0*/  UTMACMDFLUSH ;  /* 0x00000000000079b7 */ /* 0x0001e20000000000 */
[----:B------:R-:W-:Y:S05]  /*16d0*/  @P0 BRA `(.L_x_52) ;  /* 0x0000000000040947 */ /* 0x000fea0003800000 */
[----:B------:R-:W-:-:S04]  /*16e0*/  DEPBAR.LE SB0, 0x0 ;  /* 0x000080000000791a */ /* 0x000fc80000000000 */
.L_x_52:
[----:B------:R-:W-:Y:S05]  /*16f0*/  WARPSYNC.ALL ;  /* 0x0000000000007948 */ /* 0x000fea0003800000 */
[----:B------:R-:W-:Y:S01]  /*1700*/  NOP ;  /* 0x0000000000007918 */ /* 0x000fe20000000000 */
[----:B---3--:R-:W-:Y:S01]  /*1710*/  BAR.SYNC.DEFER_BLOCKING 0x0 ;  /* 0x0000000000007b1d */ /* 0x008fe20000010000 */
[----:B------:R-:W-:Y:S01]  /*1720*/  ISETP.GE.AND P0, PT, R6, 0x1, PT ;  /* 0x000000010600780c */ /* 0x000fe20003f06270 */
[----:B------:R-:W-:Y:S01]  /*1730*/  USHF.L.U32 UR31, UR31, 0x6, URZ ;  /* 0x000000061f1f7899 */ /* 0x000fe200080006ff */
[----:B--2---:R-:W-:Y:S01]  /*1740*/  SHF.R.U32.HI R2, RZ, 0x5, R0 ;  /* 0x00000005ff027819 */ /* 0x004fe20000011600 */
[----:B------:R-:W-:-:S02]  /*1750*/  USHF.L.U32 UR27, UR27, 0x6, URZ ;  /* 0x000000061b1b7899 */ /* 0x000fc400080006ff */
[----:B------:R-:W-:Y:S01]  /*1760*/  VOTEU.ALL UP0, P3 ;  /* 0x0000000000ff7886 */ /* 0x000fe20001800000 */
[----:B------:R-:W-:Y:S01]  /*1770*/  UMOV UR4, 0x1 ;  /* 0x0000000100047882 */ /* 0x000fe20000000000 */
[----:B------:R-:W-:Y:S01]  /*1780*/  VOTEU.ALL UP1, P3 ;  /* 0x0000000000ff7886 */ /* 0x000fe20001820000 */
[----:B------:R-:W-:Y:S02]  /*1790*/  R2UR UR9, R2 ;  /* 0x00000000020972ca */ /* 0x000fe400000e0000 */
[----:B------:R-:W-:-:S04]  /*17a0*/  @!UP0 UIADD3 UR14, UPT, UPT, -UR4, 0x100000, URZ ;  /* 0x00100000040e8890 */ /* 0x000fc8000fffe1ff */
[----:B------:R-:W-:Y:S02]  /*17b0*/  @!UP0 USHF.L.U32 UR15, UR14, 0xb, URZ ;  /* 0x0000000b0e0f8899 */ /* 0x000fe400080006ff */
[----:B------:R-:W-:Y:S02]  /*17c0*/  @!UP0 USHF.L.U32 UR14, UR14, 0x1, URZ ;  /* 0x000000010e0e8899 */ /* 0x000fe400080006ff */
[----:B------:R-:W-:-:S04]  /*17d0*/  @!UP0 UIADD3 UR4, UPT, UPT, -UR4, 0x100000, URZ ;  /* 0x0010000004048890 */ /* 0x000fc8000fffe1ff */
[----:B------:R-:W-:Y:S02]  /*17e0*/  @!UP0 USHF.L.U32 UR5, UR4, 0xb, URZ ;  /* 0x0000000b04058899 */ /* 0x000fe400080006ff */
[----:B------:R-:W-:Y:S01]  /*17f0*/  @!UP0 USHF.L.U32 UR4, UR4, 0x1, URZ ;  /* 0x0000000104048899 */ /* 0x000fe200080006ff */
[----:B------:R-:W-:Y:S01]  /*1800*/  VOTEU.ALL UP0, P3 ;  /* 0x0000000000ff7886 */ /* 0x000fe20001800000 */
[----:B------:R-:W2:Y:S04]  /*1810*/  FENCE.VIEW.ASYNC.S ;  /* 0x00000000000073c6 */ /* 0x000ea80000000000 */
[----:B--2---:R2:W3:Y:S06]  /*1820*/  @!UP0 SYNCS.EXCH.64 URZ, [UR8+0x8000], UR14 ;  /* 0x0080000e08ff85b2 */ /* 0x0044ec0008000100 */
[----:B------:R2:W4:Y:S01]  /*1830*/  @!UP1 SYNCS.EXCH.64 URZ, [UR8+0x8010], UR4 ;  /* 0x0080100408ff95b2 */ /* 0x0005220008000100 */
[----:B------:R-:W-:Y:S05]  /*1840*/  @!P0 BRA `(.L_x_53) ;  /* 0x00000008008c8947 */ /* 0x000fea0003800000 */
[----:B---34-:R-:W-:Y:S01]  /*1850*/  BAR.SYNC.DEFER_BLOCKING 0x0 ;  /* 0x0000000000007b1d */ /* 0x018fe20000010000 */
[----:B------:R-:W-:Y:S01]  /*1860*/  @!P3 IMAD.MOV.U32 R2, RZ, RZ, 0x8000 ;  /* 0x00008000ff02b424 */ /* 0x000fe200078e00ff */
[----:B------:R-:W-:Y:S01]  /*1870*/  ELECT P1, URZ, PT ;  /* 0x0000000000ff782f */ /* 0x000fe20003820000 */
[----:B--2---:R-:W-:-:S03]  /*1880*/  ULOP3.LUT UR5, UR9, 0x1, URZ, 0xc0, !UPT ;  /* 0x0000000109057892 */ /* 0x004fc6000f8ec0ff */
[C---:B------:R-:W-:Y:S02]  /*1890*/  ISETP.LT.U32.AND P1, PT, R36.reuse, 0x40, P1 ;  /* 0x000000402400780c */ /* 0x040fe40000f21070 */
[----:B------:R-:W-:Y:S01]  /*18a0*/  ELECT P0, URZ, PT ;  /* 0x0000000000ff782f */ /* 0x000fe20003800000 */
[----:B------:R-:W-:Y:S02]  /*18b0*/  ULEA UR20, UR5, UR8, 0xd ;  /* 0x0000000805147291 */ /* 0x000fe4000f8e68ff */
[----:B------:R-:W-:Y:S01]  /*18c0*/  USHF.L.U32 UR22, UR5, 0x6, URZ ;  /* 0x0000000605167899 */ /* 0x000fe200080006ff */
[----:B------:R-:W-:Y:S01]  /*18d0*/  ISETP.LT.U32.AND P0, PT, R36, 0x40, P0 ;  /* 0x000000402400780c */ /* 0x000fe20000701070 */
[----:B------:R-:W-:Y:S01]  /*18e0*/  UMOV UR23, UR31 ;  /* 0x0000001f00177c82 */ /* 0x000fe20008000000 */
[----:B------:R-:W-:Y:S02]  /*18f0*/  UIADD3 UR4, UPT, UPT, UR8, 0x4000, URZ ;  /* 0x0000400008047890 */ /* 0x000fe4000fffe0ff */
[----:B------:R-:W-:-:S02]  /*1900*/  USHF.R.U32.HI UR14, URZ, 0x4, UR8 ;  /* 0x00000004ff0e7899 */ /* 0x000fc40008011608 */
[----:B------:R-:W-:Y:S01]  /*1910*/  UMOV UR26, UR22 ;  /* 0x00000016001a7c82 */ /* 0x000fe20008000000 */
[----:B------:R-:W-:Y:S01]  /*1920*/  VOTEU.ANY UP0, P1 ;  /* 0x0000000000ff7886 */ /* 0x000fe20000800100 */
[----:B------:R-:W-:Y:S02]  /*1930*/  USHF.R.U32.HI UR4, URZ, 0x4, UR4 ;  /* 0x00000004ff047899 */ /* 0x000fe40008011604 */
[----:B------:R-:W-:Y:S01]  /*1940*/  USGXT.U32 UR14, UR14, 0xe ;  /* 0x0000000e0e0e789a */ /* 0x000fe20008000000 */
[----:B------:R2:W-:Y:S01]  /*1950*/  @!P3 SYNCS.ARRIVE.TRANS64 RZ, [UR8+0x8000], R2 ;  /* 0x00800002ffffb9a7 */ /* 0x0005e20008000008 */
[----:B------:R3:W-:Y:S06]  /*1960*/  MEMBAR.ALL.CTA ;  /* 0x0000000000007992 */ /* 0x0007ec0000008000 */
[----:B---3--:R-:W3:Y:S01]  /*1970*/  FENCE.VIEW.ASYNC.S ;  /* 0x00000000000073c6 */ /* 0x008ee20000000000 */
[----:B------:R-:W-:Y:S01]  /*1980*/  @UP0 UIADD3 UR21, UPT, UPT, UR8, 0x8000, URZ ;  /* 0x0000800008150890 */ /* 0x000fe2000fffe0ff */
[----:B---3--:R-:W-:Y:S01]  /*1990*/  VOTEU.ANY UP0, P1 ;  /* 0x0000000000ff7886 */ /* 0x008fe20000800100 */
[----:B------:R-:W-:Y:S01]  /*19a0*/  VOTEU.ANY UP1, P0 ;  /* 0x0000000000ff7886 */ /* 0x000fe20000020100 */
[----:B------:R-:W-:Y:S01]  /*19b0*/  USGXT.U32 UR18, UR4, 0xe ;  /* 0x0000000e0412789a */ /* 0x000fe20008000000 */
[----:B------:R-:W-:-:S02]  /*19c0*/  UMOV UR15, 0x40004040 ;  /* 0x40004040000f7882 */ /* 0x000fc40000000000 */
[----:B------:R-:W-:Y:S01]  /*19d0*/  UMOV UR4, URZ ;  /* 0x000000ff00047c82 */ /* 0x000fe20008000000 */
[----:B------:R-:W-:Y:S02]  /*19e0*/  @UP1 UIADD3 UR24, UPT, UPT, UR20, 0x4000, URZ ;  /* 0x0000400014181890 */ /* 0x000fe4000fffe0ff */
[----:B------:R-:W-:Y:S01]  /*19f0*/  @UP1 UIADD3 UR25, UPT, UPT, UR8, 0x8000, URZ ;  /* 0x0000800008191890 */ /* 0x000fe2000fffe0ff */
[----:B------:R-:W-:Y:S01]  /*1a00*/  VOTEU.ANY UP1, P0 ;  /* 0x0000000000ff7886 */ /* 0x000fe20000020100 */
[----:B------:R-:W-:Y:S01]  /*1a10*/  UMOV UR19, 0x40004040 ;  /* 0x4000404000137882 */ /* 0x000fe20000000000 */
[----:B------:R-:W-:Y:S06]  /*1a20*/  BAR.SYNC.DEFER_BLOCKING 0x0 ;  /* 0x0000000000007b1d */ /* 0x000fec0000010000 */
[----:B------:R3:W-:Y:S01]  /*1a30*/  @UP0 UTMALDG.2D [UR20], [UR10] ;  /* 0x000000140a0005b4 */ /* 0x0007e20008008000 */
[----:B------:R-:W-:-:S04]  /*1a40*/  UIADD3 UR16, UP0, UPT, UR14, 0x2, URZ ;  /* 0x000000020e107890 */ /* 0x000fc8000ff1e0ff */
[----:B------:R-:W-:Y:S01]  /*1a50*/  UIADD3.X UR17, UPT, UPT, UR4, 0x40004040, URZ, UP0, !UPT ;  /* 0x4000404004117890 */ /* 0x000fe200087fe4ff */
[----:B------:R-:W-:Y:S03]  /*1a60*/  BAR.SYNC.DEFER_BLOCKING 0x0 ;  /* 0x0000000000007b1d */ /* 0x000fe60000010000 */
[----:B------:R-:W-:Y:S02]  /*1a70*/  UIADD3.64 UR34, UPT, UPT, UR16, 0x4, URZ ;  /* 0x0000000410227897 */ /* 0x000fe4000fffe0ff */
[----:B------:R-:W-:Y:S02]  /*1a80*/  UIADD3.64 UR36, UPT, UPT, UR16, 0x1fe, URZ ;  /* 0x000001fe10247897 */ /* 0x000fe4000fffe0ff */
[----:B------:R-:W-:Y:S02]  /*1a90*/  UIADD3.64 UR38, UPT, UPT, UR16, 0x200, URZ ;  /* 0x0000020010267897 */ /* 0x000fe4000fffe0ff */
[----:B------:R-:W-:-:S02]  /*1aa0*/  UIADD3.64 UR40, UPT, UPT, UR16, 0x202, URZ ;  /* 0x0000020210287897 */ /* 0x000fc4000fffe0ff */
[----:B------:R-:W-:Y:S02]  /*1ab0*/  UIADD3.64 UR42, UPT, UPT, UR16, 0x204, URZ ;  /* 0x00000204102a7897 */ /* 0x000fe4000fffe0ff */
[----:B---3--:R-:W-:Y:S02]  /*1ac0*/  UIADD3 UR20, UP0, UPT, UR18, 0x2, URZ ;  /* 0x0000000212147890 */ /* 0x008fe4000ff1e0ff */
[----:B------:R-:W-:Y:S02]  /*1ad0*/  UIADD3.64 UR22, UPT, UPT, UR16, 0x2, URZ ;  /* 0x0000000210167897 */ /* 0x000fe4000fffe0ff */
[----:B------:R-:W-:Y:S02]  /*1ae0*/  UIADD3.X UR21, UPT, UPT, UR4, 0x40004040, URZ, UP0, !UPT ;  /* 0x4000404004157890 */ /* 0x000fe400087fe4ff */
[----:B------:R-:W-:Y:S02]  /*1af0*/  UISETP.NE.U32.AND UP0, UPT, UR9, URZ, UPT ;  /* 0x000000ff0900728c */ /* 0x000fe4000bf05070 */
[----:B------:R-:W-:-:S02]  /*1b00*/  UIADD3.64 UR44, UPT, UPT, UR20, 0x2, URZ ;  /* 0x00000002142c7897 */ /* 0x000fc4000fffe0ff */
[----:B------:R-:W-:Y:S02]  /*1b10*/  UIADD3.64 UR46, UPT, UPT, UR20, 0x4, URZ ;  /* 0x00000004142e7897 */ /* 0x000fe4000fffe0ff */
[----:B------:R-:W-:Y:S01]  /*1b20*/  UIADD3.64 UR48, UPT, UPT, UR20, 0x1fe, URZ ;  /* 0x000001fe14307897 */ /* 0x000fe2000fffe0ff */
[----:B------:R2:W-:Y:S01]  /*1b30*/  @UP1 UTMALDG.2D [UR24], [UR6] ;  /* 0x00000018060015b4 */ /* 0x0005e20008008000 */
[----:B------:R-:W-:Y:S02]  /*1b40*/  UIADD3.64 UR50, UPT, UPT, UR20, 0x200, URZ ;  /* 0x0000020014327897 */ /* 0x000fe4000fffe0ff */
[----:B------:R-:W-:Y:S02]  /*1b50*/  UIADD3.64 UR52, UPT, UPT, UR20, 0x202, URZ ;  /* 0x0000020214347897 */ /* 0x000fe4000fffe0ff */
[----:B------:R-:W-:Y:S01]  /*1b60*/  UIADD3.64 UR54, UPT, UPT, UR20, 0x204, URZ ;  /* 0x0000020414367897 */ /* 0x000fe2000fffe0ff */
[----:B------:R-:W-:Y:S06]  /*1b70*/  BAR.SYNC.DEFER_BLOCKING 0x0 ;  /* 0x0000000000007b1d */ /* 0x000fec0000010000 */
[----:B------:R-:W3:Y:S02]  /*1b80*/  SYNCS.PHASECHK.TRANS64.TRYWAIT P0, [UR8+0x8000], RZ ;  /* 0x008000ffff0075a7 */ /* 0x000ee40008001108 */
[----:B--23--:R-:W-:Y:S05]  /*1b90*/  @!P0 BRA `(.L_x_54) ;  /* 0x0000000c00488947 */ /* 0x00cfea0003800000 */
.L_x_66:
[----:B------:R-:W-:Y:S05]  /*1ba0*/  BRA.U UP0, `(.L_x_55) ;  /* 0x0000000100647547 */ /* 0x000fea000b800000 */
[----:B------:R-:W-:Y:S01]  /*1bb0*/  UMOV UR4, 0x0 ;  /* 0x0000000000047882 */ /* 0x000fe20000000000 */
[----:B------:R-:W-:Y:S01]  /*1bc0*/  UMOV UR5, 0x4100490 ;  /* 0x0410049000057882 */ /* 0x000fe20000000000 */
[----:B------:R-:W-:Y:S01]  /*1bd0*/  UMOV UR24, 0x0 ;  /* 0x0000000000187882 */ /* 0x000fe20000000000 */
[----:B------:R-:W-:Y:S01]  /*1be0*/  UMOV UR25, 0x4100490 ;  /* 0x0410049000197882 */ /* 0x000fe20000000000 */
[----:B------:R-:W-:Y:S01]  /*1bf0*/  UMOV UR28, 0x0 ;  /* 0x00000000001c7882 */ /* 0x000fe20000000000 */
[----:B------:R-:W-:Y:S01]  /*1c00*/  UMOV UR29, 0x4100490 ;  /* 0x04100490001d7882 */ /* 0x000fe20000000000 */
[----:B------:R2:W-:Y:S01]  /*1c10*/  UTCHMMA gdesc[UR14], gdesc[UR18], tmem[UR32], tmem[UR4], idesc[UR5], !UPT ;  /* 0x00ff04120e0075ea */ /* 0x0005e2000f800020 */
[----:B------:R-:W-:Y:S01]  /*1c20*/  UMOV UR56, 0x0 ;  /* 0x0000000000387882 */ /* 0x000fe20000000000 */
[----:B------:R-:W-:Y:S01]  /*1c30*/  UMOV UR57, 0x4100490 ;  /* 0x0410049000397882 */ /* 0x000fe20000000000 */
[----:B------:R2:W-:Y:S01]  /*1c40*/  UTCHMMA gdesc[UR16], gdesc[UR20], tmem[UR32], tmem[UR24], idesc[UR25], UPT ;  /* 0x00ff1814100075ea */ /* 0x0005e2000b800020 */
        /* <DEDUP_REMOVED lines=12> */
[----:B------:R2:W-:Y:S01]  /*1d10*/  UTCHMMA gdesc[UR40], gdesc[UR52], tmem[UR32], tmem[UR62], idesc[UR63], UPT ;  /* 0x00ff3e34280075ea */ /* 0x0005e2000b800020 */
[----:B------:R2:W-:Y:S01]  /*1d20*/  UTCHMMA gdesc[UR42], gdesc[UR54], tmem[UR32], tmem[UR64], idesc[UR65], UPT ;  /* 0x00ff40362a0075ea */ /* 0x0005e2000b800020 */
[----:B------:R-:W-:Y:S01]  /*1d30*/  NOP ;  /* 0x0000000000007918 */ /* 0x000fe20000000000 */
.L_x_55:
[----:B------:R-:W-:Y:S01]  /*1d40*/  ELECT P0, URZ, PT ;  /* 0x0000000000ff782f */ /* 0x000fe20003800000 */
[----:B--2---:R-:W-:-:S03]  /*1d50*/  UIADD3 UR4, UPT, UPT, UR8, 0x8010, URZ ;  /* 0x0000801008047890 */ /* 0x004fc6000fffe0ff */
[----:B------:R-:W-:Y:S01]  /*1d60*/  ISETP.LT.U32.AND P0, PT, R36, 0x20, P0 ;  /* 0x000000202400780c */ /* 0x000fe20000701070 */
[----:B------:R-:W-:-:S12]  /*1d70*/  UMOV UR5, URZ ;  /* 0x000000ff00057c82 */ /* 0x000fd80008000000 */
[----:B------:R-:W-:Y:S01]  /*1d80*/  VOTEU.ANY UP0, P0 ;  /* 0x0000000000ff7886 */ /* 0x000fe20000000100 */
[----:B------:R-:W-:Y:S01]  /*1d90*/  VOTEU.ANY UP1, P0 ;  /* 0x0000000000ff7886 */ /* 0x000fe20000020100 */
[----:B------:R-:W-:-:S03]  /*1da0*/  ISETP.GE.U32.AND P0, PT, R6, 0x81, PT ;  /* 0x000000810600780c */ /* 0x000fc60003f06070 */
[----:B------:R-:W-:Y:S02]  /*1db0*/  @UP0 UMOV UR24, UR4 ;  /* 0x0000000400180c82 */ /* 0x000fe40008000000 */
[----:B------:R2:W-:Y:S01]  /*1dc0*/  @UP1 UTCBAR [UR24], URZ ;  /* 0x000000ff180013e9 */ /* 0x0005e200080000ff */
[----:B------:R-:W-:Y:S06]  /*1dd0*/  BAR.SYNC.DEFER_BLOCKING 0x0 ;  /* 0x0000000000007b1d */ /* 0x000fec0000010000 */
[----:B------:R-:W3:Y:S02]  /*1de0*/  SYNCS.PHASECHK.TRANS64.TRYWAIT P1, [UR8+0x8010], RZ ;  /* 0x008010ffff0075a7 */ /* 0x000ee40008021108 */
[----:B--23--:R-:W-:Y:S05]  /*1df0*/  @!P1 BRA `(.L_x_56) ;  /* 0x0000000800bc9947 */ /* 0x00cfea0003800000 */
.L_x_67:
[----:B------:R-:W-:Y:S05]  /*1e00*/  @!P0 BRA `(.L_x_53) ;  /* 0x00000004001c8947 */ /* 0x000fea0003800000 */
[----:B------:R-:W-:Y:S01]  /*1e10*/  IMAD.MOV.U32 R2, RZ, RZ, 0x1 ;  /* 0x00000001ff027424 */ /* 0x000fe200078e00ff */
[----:B------:R-:W2:Y:S01]  /*1e20*/  LDCU UR68, c[0x0][0x3a0] ;  /* 0x00007400ff4477ac */ /* 0x000ea20008000800 */
[----:B------:R-:W-:-:S05]  /*1e30*/  UMOV UR33, 0x80 ;  /* 0x0000008000217882 */ /* 0x000fca0000000000 */
.L_x_60:
[----:B------:R-:W-:Y:S01]  /*1e40*/  BAR.SYNC.DEFER_BLOCKING 0x0 ;  /* 0x0000000000007b1d */ /* 0x000fe20000010000 */
[----:B------:R-:W-:Y:S01]  /*1e50*/  @!P3 IMAD.MOV.U32 R3, RZ, RZ, 0x8000 ;  /* 0x00008000ff03b424 */ /* 0x000fe200078e00ff */
[----:B------:R-:W-:Y:S01]  /*1e60*/  ELECT P1, URZ, PT ;  /* 0x0000000000ff782f */ /* 0x000fe20003820000 */
[----:B------:R-:W-:-:S03]  /*1e70*/  ULOP3.LUT UR30, UR9, 0x1, URZ, 0xc0, !UPT ;  /* 0x00000001091e7892 */ /* 0x000fc6000f8ec0ff */
[C---:B------:R-:W-:Y:S02]  /*1e80*/  ISETP.LT.U32.AND P1, PT, R36.reuse, 0x40, P1 ;  /* 0x000000402400780c */ /* 0x040fe40000f21070 */
[----:B------:R-:W-:Y:S01]  /*1e90*/  ELECT P0, URZ, PT ;  /* 0x0000000000ff782f */ /* 0x000fe20003800000 */
[----:B------:R-:W-:Y:S02]  /*1ea0*/  ULEA UR28, UR30, UR8, 0xd ;  /* 0x000000081e1c7291 */ /* 0x000fe4000f8e68ff */
[----:B------:R-:W-:Y:S01]  /*1eb0*/  ULEA UR30, UR30, UR33, 0x6 ;  /* 0x000000211e1e7291 */ /* 0x000fe2000f8e30ff */
[----:B------:R-:W-:-:S06]  /*1ec0*/  ISETP.LT.U32.AND P0, PT, R36, 0x40, P0 ;  /* 0x000000402400780c */ /* 0x000fcc0000701070 */
[----:B------:R-:W-:Y:S01]  /*1ed0*/  UMOV UR26, UR30 ;  /* 0x0000001e001a7c82 */ /* 0x000fe20008000000 */
[----:B------:R-:W-:Y:S01]  /*1ee0*/  VOTEU.ANY UP0, P1 ;  /* 0x0000000000ff7886 */ /* 0x000fe20000800100 */
[----:B------:R3:W-:Y:S01]  /*1ef0*/  @!P3 SYNCS.ARRIVE.TRANS64 RZ, [UR8+0x8000], R3 ;  /* 0x00800003ffffb9a7 */ /* 0x0007e20008000008 */
[----:B------:R4:W-:Y:S06]  /*1f00*/  MEMBAR.ALL.CTA ;  /* 0x0000000000007992 */ /* 0x0009ec0000008000 */
[----:B----4-:R-:W4:Y:S01]  /*1f10*/  FENCE.VIEW.ASYNC.S ;  /* 0x00000000000073c6 */ /* 0x010f220000000000 */
[----:B------:R-:W-:Y:S01]  /*1f20*/  @UP0 UIADD3 UR29, UPT, UPT, UR8, 0x8000, URZ ;  /* 0x00008000081d0890 */ /* 0x000fe2000fffe0ff */
[----:B----4-:R-:W-:Y:S01]  /*1f30*/  VOTEU.ANY UP0, P1 ;  /* 0x0000000000ff7886 */ /* 0x010fe20000800100 */
[----:B------:R-:W-:Y:S01]  /*1f40*/  VOTEU.ANY UP1, P0 ;  /* 0x0000000000ff7886 */ /* 0x000fe20000020100 */
[----:B---3--:R-:W-:-:S04]  /*1f50*/  IMAD.U32 R3, R2, -0x80000000, RZ ;  /* 0x8000000002037824 */ /* 0x008fc800078e00ff */
[----:B------:R-:W-:Y:S02]  /*1f60*/  @UP1 UIADD3 UR24, UPT, UPT, UR28, 0x4000, URZ ;  /* 0x000040001c181890 */ /* 0x000fe4000fffe0ff */
[----:B------:R-:W-:Y:S01]  /*1f70*/  @UP1 UIADD3 UR25, UPT, UPT, UR8, 0x8000, URZ ;  /* 0x0000800008191890 */ /* 0x000fe2000fffe0ff */
[----:B------:R-:W-:Y:S01]  /*1f80*/  VOTEU.ANY UP1, P0 ;  /* 0x0000000000ff7886 */ /* 0x000fe20000020100 */
[----:B------:R-:W-:Y:S06]  /*1f90*/  BAR.SYNC.DEFER_BLOCKING 0x0 ;  /* 0x0000000000007b1d */ /* 0x000fec0000010000 */
[----:B------:R3:W-:Y:S01]  /*1fa0*/  @UP0 UTMALDG.2D [UR28], [UR10] ;  /* 0x0000001c0a0005b4 */ /* 0x0007e20008008000 */
[----:B------:R-:W-:Y:S01]  /*1fb0*/  UISETP.NE.U32.AND UP0, UPT, UR9, URZ, UPT ;  /* 0x000000ff0900728c */ /* 0x000fe2000bf05070 */
[----:B------:R-:W-:Y:S06]  /*1fc0*/  BAR.SYNC.DEFER_BLOCKING 0x0 ;  /* 0x0000000000007b1d */ /* 0x000fec0000010000 */
[----:B------:R3:W-:Y:S02]  /*1fd0*/  @UP1 UTMALDG.2D [UR24], [UR6] ;  /* 0x00000018060015b4 */ /* 0x0007e40008008000 */
[----:B------:R-:W-:Y:S06]  /*1fe0*/  BAR.SYNC.DEFER_BLOCKING 0x0 ;  /* 0x0000000000007b1d */ /* 0x000fec0000010000 */
[----:B------:R-:W4:Y:S02]  /*1ff0*/  SYNCS.PHASECHK.TRANS64.TRYWAIT P0, [UR8+0x8000], R3 ;  /* 0x00800003ff0075a7 */ /* 0x000f240008001108 */
[----:B---34-:R-:W-:Y:S05]  /*2000*/  @!P0 BRA `(.L_x_57) ;  /* 0x0000000800448947 */ /* 0x018fea0003800000 */
.L_x_68:
[----:B------:R-:W-:Y:S05]  /*2010*/  BRA.U UP0, `(.L_x_58) ;  /* 0x0000000100647547 */ /* 0x000fea000b800000 */
[----:B------:R-:W-:Y:S01]  /*2020*/  UMOV UR24, 0x0 ;  /* 0x0000000000187882 */ /* 0x000fe20000000000 */
[----:B------:R-:W-:Y:S01]  /*2030*/  UMOV UR25, 0x4100490 ;  /* 0x0410049000197882 */ /* 0x000fe20000000000 */
[----:B------:R-:W-:Y:S01]  /*2040*/  UMOV UR28, 0x0 ;  /* 0x00000000001c7882 */ /* 0x000fe20000000000 */
[----:B------:R-:W-:Y:S01]  /*2050*/  UMOV UR29, 0x4100490 ;  /* 0x04100490001d7882 */ /* 0x000fe20000000000 */
        /* <DEDUP_REMOVED lines=21> */
.L_x_58:
[----:B------:R-:W-:-:S04]  /*21b0*/  ELECT P0, URZ, PT ;  /* 0x0000000000ff782f */ /* 0x000fc80003800000 */
[----:B------:R-:W-:-:S13]  /*21c0*/  ISETP.LT.U32.AND P0, PT, R36, 0x20, P0 ;  /* 0x000000202400780c */ /* 0x000fda0000701070 */
[----:B------:R-:W-:Y:S01]  /*21d0*/  VOTEU.ANY UP0, P0 ;  /* 0x0000000000ff7886 */ /* 0x000fe20000000100 */
[----:B------:R-:W-:-:S04]  /*21e0*/  VOTEU.ANY UP1, P0 ;  /* 0x0000000000ff7886 */ /* 0x000fc80000020100 */
[----:B---3--:R-:W-:Y:S02]  /*21f0*/  @UP0 UMOV UR24, UR4 ;  /* 0x0000000400180c82 */ /* 0x008fe40008000000 */
[----:B------:R3:W-:Y:S01]  /*2200*/  @UP1 UTCBAR [UR24], URZ ;  /* 0x000000ff180013e9 */ /* 0x0007e200080000ff */
[----:B------:R-:W-:Y:S06]  /*2210*/  BAR.SYNC.DEFER_BLOCKING 0x0 ;  /* 0x0000000000007b1d */ /* 0x000fec0000010000 */
[----:B------:R-:W4:Y:S02]  /*2220*/  SYNCS.PHASECHK.TRANS64.TRYWAIT P0, [UR8+0x8010], R3 ;  /* 0x00801003ff0075a7 */ /* 0x000f240008001108 */
[----:B---34-:R-:W-:Y:S05]  /*2230*/  @!P0 BRA `(.L_x_59) ;  /* 0x0000000400c48947 */ /* 0x018fea0003800000 */
.L_x_69:
[----:B------:R-:W-:Y:S01]  /*2240*/  UIADD3 UR33, UPT, UPT, UR33, 0x80, URZ ;  /* 0x0000008021217890 */ /* 0x000fe2000fffe0ff */
[----:B------:R-:W-:-:S03]  /*2250*/  LOP3.LUT R2, R2, 0x1, RZ, 0x3c, !PT ;  /* 0x0000000102027812 */ /* 0x000fc600078e3cff */
[----:B--2---:R-:W-:-:S09]  /*2260*/  UISETP.GE.AND UP0, UPT, UR33, UR68, UPT ;  /* 0x000000442100728c */ /* 0x004fd2000bf06270 */
[----:B------:R-:W-:Y:S05]  /*2270*/  BRA.U !UP0, `(.L_x_60) ;  /* 0xfffffff908f07547 */ /* 0x000fea000b83ffff */
.L_x_53:
[----:B---34-:R-:W-:Y:S01]  /*2280*/  BAR.SYNC.DEFER_BLOCKING 0x0 ;  /* 0x0000000000007b1d */ /* 0x018fe20000010000 */
[----:B------:R-:W-:-:S05]  /*2290*/  IMAD.SHL.U32 R2, R0, 0x40, RZ ;  /* 0x0000004000027824 */ /* 0x000fca00078e00ff */
[----:B------:R-:W-:Y:S04]  /*22a0*/  BSSY.RECONVERGENT B5, `(.L_x_61) ;  /* 0x0000004000057945 */ /* 0x000fe80003800200 */
[----:B------:R-:W-:Y:S05]  /*22b0*/  @P3 BRA `(.L_x_62) ;  /* 0x0000000000083947 */ /* 0x000fea0003800000 */
[----:B------:R-:W3:Y:S02]  /*22c0*/  SYNCS.CCTL.IV [UR8+0x8000] ;  /* 0x00800000ff0079b1 */ /* 0x000ee40008000008 */
[----:B---3--:R-:W3:Y:S02]  /*22d0*/  SYNCS.CCTL.IV [UR8+0x8010] ;  /* 0x00801000ff0079b1 */ /* 0x008ee40008000008 */
.L_x_62:
[----:B--2---:R-:W-:Y:S05]  /*22e0*/  BSYNC.RECONVERGENT B5 ;  /* 0x0000000000057941 */ /* 0x004fea0003800200 */
.L_x_61:
[----:B------:R-:W-:Y:S01]  /*22f0*/  USHF.L.U32 UR9, UR9, 0x15, URZ ;  /* 0x0000001509097899 */ /* 0x000fe200080006ff */
[----:B------:R-:W-:Y:S01]  /*2300*/  IMAD.SHL.U32 R3, R0, 0x10, RZ ;  /* 0x0000001000037824 */ /* 0x000fe200078e00ff */
[----:B------:R-:W-:Y:S01]  /*2310*/  LOP3.LUT R2, R2, 0x1800, RZ, 0xc0, !PT ;  /* 0x0000180002027812 */ /* 0x000fe200078ec0ff */
[C---:B------:R-:W-:Y:S01]  /*2320*/  IMAD.SHL.U32 R4, R0.reuse, 0x4, RZ ;  /* 0x0000000400047824 */ /* 0x040fe200078e00ff */
[----:B------:R-:W-:Y:S01]  /*2330*/  ULOP3.LUT UR9, UR9, 0x600000, URZ, 0xc0, !UPT ;  /* 0x0060000009097892 */ /* 0x000fe2000f8ec0ff */
[----:B------:R-:W-:Y:S01]  /*2340*/  IMAD.SHL.U32 R0, R0, 0x80, RZ ;  /* 0x0000008000007824 */ /* 0x000fe200078e00ff */
[----:B------:R-:W-:Y:S02]  /*2350*/  LOP3.LUT R3, R2, 0x70, R3, 0xf8, !PT ;  /* 0x0000007002037812 */ /* 0x000fe400078ef803 */
[----:B------:R-:W-:Y:S01]  /*2360*/  ELECT P0, URZ, PT ;  /* 0x0000000000ff782f */ /* 0x000fe20003800000 */
[----:B------:R-:W-:Y:S01]  /*2370*/  UIADD3 UR9, UPT, UPT, UR32, UR9, URZ ;  /* 0x0000000920097290 */ /* 0x000fe2000fffe0ff */
[----:B------:R-:W-:Y:S01]  /*2380*/  LOP3.LUT R3, R3, 0x40, R4, 0x78, !PT ;  /* 0x0000004003037812 */ /* 0x000fe200078e7804 */
[----:B------:R-:W-:Y:S01]  /*2390*/  UMOV UR10, UR31 ;  /* 0x0000001f000a7c82 */ /* 0x000fe20008000000 */
[----:B------:R-:W-:-:S02]  /*23a0*/  ISETP.LT.U32.AND P0, PT, R36, 0x20, P0 ;  /* 0x000000202400780c */ /* 0x000fc40000701070 */
[----:B------:R-:W-:-:S04]  /*23b0*/  LOP3.LUT R0, R3, 0x780, R0, 0xf8, !PT ;  /* 0x0000078003007812 */ /* 0x000fc800078ef800 */
[----:B-----5:R-:W-:Y:S01]  /*23c0*/  LDTM.16dp32bit_t0_t15.x32 R4, tmem[UR9] ;  /* 0x00000009000479ee */ /* 0x020fe20008a80000 */
[----:B------:R-:W2:Y:S01]  /*23d0*/  LDTM.16dp32bit_t16_t31.x32 R4, tmem[UR9+0x20] ;  /* 0x00002009000479ee */ /* 0x000ea20008aa0000 */
[C---:B------:R-:W-:Y:S01]  /*23e0*/  LOP3.LUT R2, R0.reuse, 0x10, RZ, 0x3c, !PT ;  /* 0x0000001000027812 */ /* 0x040fe200078e3cff */
[----:B------:R-:W-:Y:S01]  /*23f0*/  NOP ;  /* 0x0000000000007918 */ /* 0x000fe20000000000 */
[----:B------:R-:W-:Y:S01]  /*2400*/  LOP3.LUT R3, R0, 0x20, RZ, 0x3c, !PT ;  /* 0x0000002000037812 */ /* 0x000fe200078e3cff */
[----:B------:R-:W-:Y:S02]  /*2410*/  UMOV UR9, UR27 ;  /* 0x0000001b00097c82 */ /* 0x000fe40008000000 */
[----:B--2---:R-:W-:Y:S01]  /*2420*/  VOTEU.ANY UP1, P0 ;  /* 0x0000000000ff7886 */ /* 0x004fe20000020100 */
[----:B------:R-:W-:Y:S01]  /*2430*/  VOTEU.ANY UP0, P0 ;  /* 0x0000000000ff7886 */ /* 0x000fe20000000100 */
[----:B------:R-:W-:Y:S02]  /*2440*/  F2FP.BF16.F32.PACK_AB R4, R5, R4 ;  /* 0x000000040504723e */ /* 0x000fe400000010ff */
[----:B------:R-:W-:-:S02]  /*2450*/  F2FP.BF16.F32.PACK_AB R5, R7, R6 ;  /* 0x000000060705723e */ /* 0x000fc400000010ff */
[----:B------:R-:W-:Y:S02]  /*2460*/  F2FP.BF16.F32.PACK_AB R12, R13, R12 ;  /* 0x0000000c0d0c723e */ /* 0x000fe400000010ff */
[----:B------:R-:W-:Y:S02]  /*2470*/  F2FP.BF16.F32.PACK_AB R6, R9, R8 ;  /* 0x000000080906723e */ /* 0x000fe400000010ff */
[----:B------:R-:W-:Y:S02]  /*2480*/  F2FP.BF16.F32.PACK_AB R7, R11, R10 ;  /* 0x0000000a0b07723e */ /* 0x000fe400000010ff */
[----:B------:R-:W-:Y:S02]  /*2490*/  F2FP.BF16.F32.PACK_AB R13, R15, R14 ;  /* 0x0000000e0f0d723e */ /* 0x000fe400000010ff */
[----:B------:R-:W-:Y:S01]  /*24a0*/  F2FP.BF16.F32.PACK_AB R20, R21, R20 ;  /* 0x000000141514723e */ /* 0x000fe200000010ff */
[----:B---3--:R2:W-:Y:S01]  /*24b0*/  STS.128 [R0+UR8], R4 ;  /* 0x0000000400007988 */ /* 0x0085e20008000c08 */
[----:B------:R-:W-:-:S02]  /*24c0*/  F2FP.BF16.F32.PACK_AB R14, R17, R16 ;  /* 0x00000010110e723e */ /* 0x000fc400000010ff */
[----:B------:R-:W-:Y:S02]  /*24d0*/  F2FP.BF16.F32.PACK_AB R15, R19, R18 ;  /* 0x00000012130f723e */ /* 0x000fe400000010ff */
[----:B------:R-:W-:Y:S02]  /*24e0*/  F2FP.BF16.F32.PACK_AB R21, R23, R22 ;  /* 0x000000161715723e */ /* 0x000fe400000010ff */
[----:B------:R-:W-:Y:S01]  /*24f0*/  F2FP.BF16.F32.PACK_AB R28, R29, R28 ;  /* 0x0000001c1d1c723e */ /* 0x000fe200000010ff */
[----:B------:R2:W-:Y:S01]  /*2500*/  STS.128 [R2+UR8], R12 ;  /* 0x0000000c02007988 */ /* 0x0005e20008000c08 */
[----:B------:R-:W-:Y:S02]  /*2510*/  F2FP.BF16.F32.PACK_AB R22, R25, R24 ;  /* 0x000000181916723e */ /* 0x000fe400000010ff */
[----:B------:R-:W-:Y:S02]  /*2520*/  F2FP.BF16.F32.PACK_AB R23, R27, R26 ;  /* 0x0000001a1b17723e */ /* 0x000fe400000010ff */
[----:B------:R-:W-:-:S02]  /*2530*/  F2FP.BF16.F32.PACK_AB R29, R31, R30 ;  /* 0x0000001e1f1d723e */ /* 0x000fc400000010ff */
[----:B------:R-:W-:Y:S01]  /*2540*/  F2FP.BF16.F32.PACK_AB R30, R33, R32 ;  /* 0x00000020211e723e */ /* 0x000fe200000010ff */
[----:B------:R2:W-:Y:S01]  /*2550*/  STS.128 [R3+UR8], R20 ;  /* 0x0000001403007988 */ /* 0x0005e20008000c08 */
[----:B------:R-:W-:Y:S02]  /*2560*/  F2FP.BF16.F32.PACK_AB R31, R35, R34 ;  /* 0x00000022231f723e */ /* 0x000fe400000010ff */
[----:B------:R-:W-:-:S05]  /*2570*/  LOP3.LUT R8, R0, 0x30, RZ, 0x3c, !PT ;  /* 0x0000003000087812 */ /* 0x000fca00078e3cff */
[----:B------:R2:W-:Y:S01]  /*2580*/  STS.128 [R8+UR8], R28 ;  /* 0x0000001c08007988 */ /* 0x0005e20008000c08 */
[----:B------:R3:W-:Y:S06]  /*2590*/  MEMBAR.ALL.CTA ;  /* 0x0000000000007992 */ /* 0x0007ec0000008000 */
[----:B---3--:R-:W3:Y:S02]  /*25a0*/  FENCE.VIEW.ASYNC.S ;  /* 0x00000000000073c6 */ /* 0x008ee40000000000 */
[----:B---3--:R-:W-:Y:S06]  /*25b0*/  BAR.SYNC.DEFER_BLOCKING 0x0 ;  /* 0x0000000000007b1d */ /* 0x008fec0000010000 */
[----:B------:R2:W-:Y:S01]  /*25c0*/  @UP1 UTMASTG.2D [UR8], [UR12] ;  /* 0x000000080c0013b5 */ /* 0x0005e20008008000 */
[----:B------:R0:W-:Y:S01]  /*25d0*/  UTMACMDFLUSH ;  /* 0x00000000000079b7 */ /* 0x0001e20000000000 */
[----:B------:R-:W-:-:S04]  /*25e0*/  DEPBAR.LE SB0, 0x0 ;  /* 0x000080000000791a */ /* 0x000fc80000000000 */
[----:B------:R-:W-:Y:S08]  /*25f0*/  BAR.SYNC.DEFER_BLOCKING 0x0 ;  /* 0x0000000000007b1d */ /* 0x000ff00000010000 */
[----:B------:R-:W-:Y:S06]  /*2600*/  BAR.SYNC.DEFER_BLOCKING 0x0 ;  /* 0x0000000000007b1d */ /* 0x000fec0000010000 */
[----:B--2---:R-:W-:Y:S05]  /*2610*/  @P2 BRA `(.L_x_63) ;  /* 0x0000000000a02947 */ /* 0x004fea0003800000 */
[----:B------:R-:W2:Y:S01]  /*2620*/  S2UR UR5, SR_CgaCtaId ;  /* 0x00000000000579c3 */ /* 0x000ea20000008800 */
[----:B------:R-:W-:Y:S01]  /*2630*/  NOP ;  /* 0x0000000000007918 */ /* 0x000fe20000000000 */
[----:B------:R-:W-:Y:S01]  /*2640*/  UMOV UR4, 0x50 ;  /* 0x0000005000047882 */ /* 0x000fe20000000000 */
[----:B------:R-:W-:Y:S02]  /*2650*/  IMAD.U32 R0, RZ, RZ, UR32 ;  /* 0x00000020ff007e24 */ /* 0x000fe4000f8e00ff */
[----:B------:R-:W-:Y:S02]  /*2660*/  IMAD.MOV.U32 R3, RZ, RZ, 0x3 ;  /* 0x00000003ff037424 */ /* 0x000fe400078e00ff */
[----:B------:R-:W-:Y:S01]  /*2670*/  IMAD.MOV.U32 R7, RZ, RZ, 0x1 ;  /* 0x00000001ff077424 */ /* 0x000fe200078e00ff */
[----:B------:R-:W-:-:S04]  /*2680*/  LOP3.LUT R0, R0, 0xffff, RZ, 0xc0, !PT ;  /* 0x0000ffff00007812 */ /* 0x000fc800078ec0ff */
[----:B------:R-:W-:-:S05]  /*2690*/  SHF.R.U32.HI R0, RZ, 0x5, R0 ;  /* 0x00000005ff007819 */ /* 0x000fca0000011600 */
[----:B------:R-:W-:Y:S01]  /*26a0*/  VIADD R2, R0, 0x10 ;  /* 0x0000001000027836 */ /* 0x000fe20000000000 */
[----:B------:R-:W-:Y:S01]  /*26b0*/  SHF.L.U32 R0, R3, R0, RZ ;  /* 0x0000000003007219 */ /* 0x000fe200000006ff */
[----:B--2---:R-:W-:-:S03]  /*26c0*/  ULEA UR6, UR5, UR4, 0x18 ;  /* 0x0000000405067291 */ /* 0x004fc6000f8ec0ff */
[----:B------:R-:W-:-:S04]  /*26d0*/  SHF.L.U32 R3, R7, R2, RZ ;  /* 0x0000000207037219 */ /* 0x000fc800000006ff */
[----:B------:R-:W-:Y:S02]  /*26e0*/  LOP3.LUT R0, R3, R0, RZ, 0xfc, !PT ;  /* 0x0000000003007212 */ /* 0x000fe400078efcff */
[----:B------:R-:W2:Y:S02]  /*26f0*/  LDS R5, [UR6] ;  /* 0x00000006ff057984 */ /* 0x000ea40008000800 */
[C---:B------:R-:W-:Y:S02]  /*2700*/  LOP3.LUT R2, R0.reuse, 0xffff, RZ, 0xc0, !PT ;  /* 0x0000ffff00027812 */ /* 0x040fe400078ec0ff */
[----:B--2---:R-:W-:-:S04]  /*2710*/  LOP3.LUT R3, R0, 0xffff, R5, 0x80, !PT ;  /* 0x0000ffff00037812 */ /* 0x004fc800078e8005 */
[----:B------:R-:W-:-:S13]  /*2720*/  ISETP.NE.AND P0, PT, R3, R2, PT ;  /* 0x000000020300720c */ /* 0x000fda0003f05270 */
[----:B------:R-:W-:Y:S05]  /*2730*/  @P0 BRA `(.L_x_64) ;  /* 0x0000000000500947 */ /* 0x000fea0003800000 */
[----:B------:R-:W-:Y:S02]  /*2740*/  SHF.R.U32.HI R5, RZ, 0x10, R5 ;  /* 0x00000010ff057819 */ /* 0x000fe40000011605 */
[----:B------:R-:W-:-:S04]  /*2750*/  SHF.R.U32.HI R2, RZ, 0x10, R0 ;  /* 0x00000010ff027819 */ /* 0x000fc80000011600 */
[----:B------:R-:W-:-:S04]  /*2760*/  LOP3.LUT R5, R5, R2, RZ, 0xc0, !PT ;  /* 0x0000000205057212 */ /* 0x000fc800078ec0ff */
[----:B------:R-:W-:-:S13]  /*2770*/  ISETP.NE.AND P0, PT, R5, R2, PT ;  /* 0x000000020500720c */ /* 0x000fda0003f05270 */
[----:B------:R-:W-:Y:S05]  /*2780*/  @P0 BRA `(.L_x_65) ;  /* 0x0000000000300947 */ /* 0x000fea0003800000 */
[----:B------:R-:W-:Y:S01]  /*2790*/  R2UR UR4, R0 ;  /* 0x00000000000472ca */ /* 0x000fe200000e0000 */
[----:B------:R-:W-:Y:S01]  /*27a0*/  VOTEU.ANY UR5, UPT, PT ;  /* 0x0000000000057886 */ /* 0x000fe200038e0100 */
[----:B------:R-:W2:Y:S01]  /*27b0*/  S2R R0, SR_LANEID ;  /* 0x0000000000007919 */ /* 0x000ea20000000000 */
[----:B------:R-:W-:-:S10]  /*27c0*/  UFLO.U32 UR5, UR5 ;  /* 0x00000005000572bd */ /* 0x000fd400080e0000 */
[----:B------:R-:W-:-:S06]  /*27d0*/  ULOP3.LUT UR4, URZ, UR4, URZ, 0x33, !UPT ;  /* 0x00000004ff047292 */ /* 0x000fcc000f8e33ff */
[----:B------:R-:W-:-:S04]  /*27e0*/  IMAD.U32 R2, RZ, RZ, UR4 ;  /* 0x00000004ff027e24 */ /* 0x000fc8000f8e00ff */
[----:B------:R-:W3:Y:S02]  /*27f0*/  REDUX UR7, R2 ;  /* 0x00000000020773c4 */ /* 0x000ee40000000000 */
[----:B------:R4:W-:Y:S01]  /*2800*/  UTCATOMSWS.AND URZ, UR4 ;  /* 0x0000000400ff79e3 */ /* 0x0009e20008000000 */
[----:B--2---:R-:W-:Y:S01]  /*2810*/  ISETP.EQ.U32.AND P0, PT, R0, UR5, PT ;  /* 0x0000000500007c0c */ /* 0x004fe2000bf02070 */
[----:B---3--:R-:W-:-:S12]  /*2820*/  IMAD.U32 R0, RZ, RZ, UR7 ;  /* 0x00000007ff007e24 */ /* 0x008fd8000f8e00ff */
[----:B------:R4:W-:Y:S01]  /*2830*/  @P0 ATOMS.AND RZ, [UR6], R0 ;  /* 0x00000000ffff098c */ /* 0x0009e2000a800006 */
[----:B------:R-:W-:Y:S05]  /*2840*/  BRA `(.L_x_63) ;  /* 0x0000000000147947 */ /* 0x000fea0003800000 */
.L_x_65:
[----:B------:R-:W-:-:S07]  /*2850*/  MOV R2, 0x2870 ;  /* 0x0000287000027802 */ /* 0x000fce0000000f00 */
[----:B-1----:R-:W-:Y:S05]  /*2860*/  CALL.REL.NOINC `($__internal_0_$__cuda_sm10x_tcgen05_guardrail_trap_col_being_dealloced_not_returned_by_alloc) ;  /* 0x0000000000447944 */ /* 0x002fea0003c00000 */
[----:B------:R-:W-:Y:S05]  /*2870*/  BRA `(.L_x_63) ;  /* 0x0000000000087947 */ /* 0x000fea0003800000 */
.L_x_64:
[----:B------:R-:W-:-:S07]  /*2880*/  MOV R2, 0x28a0 ;  /* 0x000028a000027802 */ /* 0x000fce0000000f00 */
[----:B-1----:R-:W-:Y:S05]  /*2890*/  CALL.REL.NOINC `($__internal_2_$__cuda_sm10x_tcgen05_guardrail_trap_unallocated_columns_being_dealloced) ;  /* 0x0000000000507944 */ /* 0x002fea0003c00000 */
.L_x_63:
[----:B------:R-:W-:Y:S01]  /*28a0*/  NOP ;  /* 0x0000000000007918 */ /* 0x000fe20000000000 */
[----:B----4-:R-:W-:Y:S05]  /*28b0*/  EXIT ;  /* 0x000000000000794d */ /* 0x010fea0003800000 */
.L_x_54:
[----:B------:R-:W2:Y:S02]  /*28c0*/  SYNCS.PHASECHK.TRANS64.TRYWAIT P0, [UR8+0x8000], RZ ;  /* 0x008000ffff0075a7 */ /* 0x000ea40008001108 */
[----:B--2---:R-:W-:Y:S05]  /*28d0*/  @!P0 BRA `(.L_x_54) ;  /* 0xfffffffc00f88947 */ /* 0x004fea000383ffff */
[----:B------:R-:W-:Y:S05]  /*28e0*/  BRA `(.L_x_66) ;  /* 0xfffffff000ac7947 */ /* 0x000fea000383ffff */
.L_x_56:
[----:B------:R-:W2:Y:S02]  /*28f0*/  SYNCS.PHASECHK.TRANS64.TRYWAIT P1, [UR8+0x8010], RZ ;  /* 0x008010ffff0075a7 */ /* 0x000ea40008021108 */
[----:B--2---:R-:W-:Y:S05]  /*2900*/  @!P1 BRA `(.L_x_56) ;  /* 0xfffffffc00f89947 */ /* 0x004fea000383ffff */
[----:B------:R-:W-:Y:S05]  /*2910*/  BRA `(.L_x_67) ;  /* 0xfffffff400387947 */ /* 0x000fea000383ffff */
.L_x_57:
[----:B------:R-:W3:Y:S02]  /*2920*/  SYNCS.PHASECHK.TRANS64.TRYWAIT P0, [UR8+0x8000], R3 ;  /* 0x00800003ff0075a7 */ /* 0x000ee40008001108 */
[----:B---3--:R-:W-:Y:S05]  /*2930*/  @!P0 BRA `(.L_x_57) ;  /* 0xfffffffc00f88947 */ /* 0x008fea000383ffff */
[----:B------:R-:W-:Y:S05]  /*2940*/  BRA `(.L_x_68) ;  /* 0xfffffff400b07947 */ /* 0x000fea000383ffff */
.L_x_59:
[----:B------:R-:W3:Y:S02]  /*2950*/  SYNCS.PHASECHK.TRANS64.TRYWAIT P0, [UR8+0x8010], R3 ;  /* 0x00801003ff0075a7 */ /* 0x000ee40008001108 */
[----:B---3--:R-:W-:Y:S05]  /*2960*/  @!P0 BRA `(.L_x_59) ;  /* 0xfffffffc00f88947 */ /* 0x008fea000383ffff */
[----:B------:R-:W-:Y:S05]  /*2970*/  BRA `(.L_x_69) ;  /* 0xfffffff800307947 */ /* 0x000fea000383ffff */
        .weak           $__internal_0_$__cuda_sm10x_tcgen05_guardrail_trap_col_being_dealloced_not_returned_by_alloc
        .type           $__internal_0_$__cuda_sm10x_tcgen05_guardrail_trap_col_being_dealloced_not_returned_by_alloc,@function
        .size           $__internal_0_$__cuda_sm10x_tcgen05_guardrail_trap_col_being_dealloced_not_returned_by_alloc,($__internal_1_$__cuda_sm10x_tcgen05_guardrail_trap_phase_invalid_during_alloc - $__internal_0_$__cuda_sm10x_tcgen05_guardrail_trap_col_being_dealloced_not_returned_by_alloc)
$__internal_0_$__cuda_sm10x_tcgen05_guardrail_trap_col_being_dealloced_not_returned_by_alloc:
[----:B------:R-:W-:Y:S05]  /*2980*/  BPT.TRAP 0x1 ;  /* 0x000000040000795c */ /* 0x000fea0000300000 */
[----:B------:R-:W-:-:S04]  /*2990*/  IMAD.MOV.U32 R3, RZ, RZ, 0x0 ;  /* 0x00000000ff037424 */ /* 0x000fc800078e00ff */
[----:B------:R-:W-:Y:S05]  /*29a0*/  RET.REL.NODEC R2 `(gluon_tcgen05) ;  /* 0xffffffd402947950 */ /* 0x000fea0003c3ffff */
        .weak           $__internal_1_$__cuda_sm10x_tcgen05_guardrail_trap_phase_invalid_during_alloc
        .type           $__internal_1_$__cuda_sm10x_tcgen05_guardrail_trap_phase_invalid_during_alloc,@function
        .size           $__internal_1_$__cuda_sm10x_tcgen05_guardrail_trap_phase_invalid_during_alloc,($__internal_2_$__cuda_sm10x_tcgen05_guardrail_trap_unallocated_columns_being_dealloced - $__internal_1_$__cuda_sm10x_tcgen05_guardrail_trap_phase_invalid_during_alloc)
$__internal_1_$__cuda_sm10x_tcgen05_guardrail_trap_phase_invalid_during_alloc:
[----:B------:R-:W-:Y:S05]  /*29b0*/  BPT.TRAP 0x1 ;  /* 0x000000040000795c */ /* 0x000fea0000300000 */
[----:B------:R-:W-:-:S04]  /*29c0*/  IMAD.MOV.U32 R3, RZ, RZ, 0x0 ;  /* 0x00000000ff037424 */ /* 0x000fc800078e00ff */
[----:B------:R-:W-:Y:S05]  /*29d0*/  RET.REL.NODEC R2 `(gluon_tcgen05) ;  /* 0xffffffd402887950 */ /* 0x000fea0003c3ffff */
        .weak           $__internal_2_$__cuda_sm10x_tcgen05_guardrail_trap_unallocated_columns_being_dealloced
        .type           $__internal_2_$__cuda_sm10x_tcgen05_guardrail_trap_unallocated_columns_being_dealloced,@function
        .size           $__internal_2_$__cuda_sm10x_tcgen05_guardrail_trap_unallocated_columns_being_dealloced,(.L_x_73 - $__internal_2_$__cuda_sm10x_tcgen05_guardrail_trap_unallocated_columns_being_dealloced)
$__internal_2_$__cuda_sm10x_tcgen05_guardrail_trap_unallocated_columns_being_dealloced:
[----:B------:R-:W-:Y:S05]  /*29e0*/  BPT.TRAP 0x1 ;  /* 0x000000040000795c */ /* 0x000fea0000300000 */
[----:B------:R-:W-:-:S04]  /*29f0*/  IMAD.MOV.U32 R3, RZ, RZ, 0x0 ;  /* 0x00000000ff037424 */ /* 0x000fc800078e00ff */
[----:B------:R-:W-:Y:S05]  /*2a00*/  RET.REL.NODEC R2 `(gluon_tcgen05) ;  /* 0xffffffd4027c7950 */ /* 0x000fea0003c3ffff */
.L_x_70:
[----:B------:R-:W-:-:S00]  /*2a10*/  BRA `(.L_x_70) ;  /* 0xfffffffc00fc7947 */ /* 0x000fc0000383ffff */
[----:B------:R-:W-:-:S00]  /*2a20*/  NOP ;  /* 0x0000000000007918 */ /* 0x000fc00000000000 */
        /* <DEDUP_REMOVED lines=13> */
.L_x_73:


//--------------------- .nv.shared.gluon_tcgen05  --------------------------
	.section	.nv.shared.gluon_tcgen05,"aw",@nobits
	.sectionflags	@""
	.align	16
	.zero		1024


//--------------------- .nv.shared.reserved.0     --------------------------
	.section	.nv.shared.reserved.0,"aw",@nobits
	.align	8
	.weak		__nv_reservedSMEM_offset_0_alias
	.size		__nv_reservedSMEM_offset_0_alias, 0, 64
	.other		__nv_reservedSMEM_offset_0_alias,@"STO_CUDA_RESERVED_SHARED STV_DEFAULT"
__nv_reservedSMEM_offset_0_alias:
	.zero		0
.nv.shared.reserved.0:
	.zero		64
	.weak		__nv_reservedSMEM_allocation_phase
	.type		__nv_reservedSMEM_allocation_phase,@object
	.size		__nv_reservedSMEM_allocation_phase,(.L_0 - __nv_reservedSMEM_allocation_phase)
__nv_reservedSMEM_allocation_phase:
	.zero		1
.L_0:
	.zero		7
	.weak		__nv_reservedSMEM_devtool_atexit_pc
	.type		__nv_reservedSMEM_devtool_atexit_pc,@object
	.size		__nv_reservedSMEM_devtool_atexit_pc,(__nv_reservedSMEM_allocation_mask - __nv_reservedSMEM_devtool_atexit_pc)
__nv_reservedSMEM_devtool_atexit_pc:
	.zero		8
	.weak		__nv_reservedSMEM_allocation_mask
	.type		__nv_reservedSMEM_allocation_mask,@object
	.size		__nv_reservedSMEM_allocation_mask,(.L_2 - __nv_reservedSMEM_allocation_mask)
__nv_reservedSMEM_allocation_mask:
	.zero		4
.L_2:


//--------------------- .nv.constant0.gluon_tcgen05 --------------------------
	.section	.nv.constant0.gluon_tcgen05,"a",@progbits
	.sectionflags	@""
	.align	4
.nv.constant0.gluon_tcgen05:
	.zero		976


//--------------------- SYMBOLS --------------------------

	.type		.nv.reservedSmem.offset0,@object
	.size		.nv.reservedSmem.offset0,0x4
	.type		.nv.reservedSmem.cap,@object
	.size		.nv.reservedSmem.cap,0x4
